	.version 1.4
	.target sm_12, map_f64_to_f32
	// compiled with /usr/local/cuda-5.0/open64/lib//be
	// nvopencc 4.1 built on 2012-09-21

	//-----------------------------------------------------------
	// Compiling cudaCompact.compute_12.cpp3.i (/tmp/ccBI#.5rjMk4)
	//-----------------------------------------------------------

	//-----------------------------------------------------------
	// Options:
	//-----------------------------------------------------------
	//  Target:ptx, ISA:sm_12, Endian:little, Pointer Size:64
	//  -O3	(Optimization level)
	//  -g0	(Debug level)
	//  -m2	(Report advisories)
	//-----------------------------------------------------------

	.file	1	"<command-line>"
	.file	2	"cudaCompact.compute_12.cudafe2.gpu"
	.file	3	"/usr/lib/gcc/x86_64-redhat-linux/4.4.7/include/stddef.h"
	.file	4	"/usr/local/cuda-5.0/include/crt/device_runtime.h"
	.file	5	"/usr/local/cuda-5.0/include/host_defines.h"
	.file	6	"/usr/local/cuda-5.0/include/builtin_types.h"
	.file	7	"/usr/local/cuda-5.0/include/device_types.h"
	.file	8	"/usr/local/cuda-5.0/include/driver_types.h"
	.file	9	"/usr/local/cuda-5.0/include/surface_types.h"
	.file	10	"/usr/local/cuda-5.0/include/texture_types.h"
	.file	11	"/usr/local/cuda-5.0/include/vector_types.h"
	.file	12	"/usr/local/cuda-5.0/include/device_launch_parameters.h"
	.file	13	"/usr/local/cuda-5.0/include/crt/storage_class.h"
	.file	14	"/home/saifmulla/openmm/OpenMM/platforms/cuda/./src/kernels//cudaCompact.cu"
	.file	15	"/usr/local/cuda-5.0/include/common_functions.h"
	.file	16	"/usr/local/cuda-5.0/include/math_functions.h"
	.file	17	"/usr/local/cuda-5.0/include/math_constants.h"
	.file	18	"/usr/local/cuda-5.0/include/device_functions.h"
	.file	19	"/usr/local/cuda-5.0/include/sm_11_atomic_functions.h"
	.file	20	"/usr/local/cuda-5.0/include/sm_12_atomic_functions.h"
	.file	21	"/usr/local/cuda-5.0/include/sm_13_double_functions.h"
	.file	22	"/usr/local/cuda-5.0/include/sm_20_atomic_functions.h"
	.file	23	"/usr/local/cuda-5.0/include/sm_35_atomic_functions.h"
	.file	24	"/usr/local/cuda-5.0/include/sm_20_intrinsics.h"
	.file	25	"/usr/local/cuda-5.0/include/sm_30_intrinsics.h"
	.file	26	"/usr/local/cuda-5.0/include/sm_35_intrinsics.h"
	.file	27	"/usr/local/cuda-5.0/include/surface_functions.h"
	.file	28	"/usr/local/cuda-5.0/include/texture_fetch_functions.h"
	.file	29	"/usr/local/cuda-5.0/include/texture_indirect_functions.h"
	.file	30	"/usr/local/cuda-5.0/include/surface_indirect_functions.h"
	.file	31	"/usr/local/cuda-5.0/include/math_functions_dbl_ptx1.h"


	.entry _Z9countEltsPjPKjmm (
		.param .u64 __cudaparm__Z9countEltsPjPKjmm_dgBlockCounts,
		.param .u64 __cudaparm__Z9countEltsPjPKjmm_dgValid,
		.param .u64 __cudaparm__Z9countEltsPjPKjmm_eltsPerBlock,
		.param .u64 __cudaparm__Z9countEltsPjPKjmm_len)
	{
	.reg .u32 %r<41>;
	.reg .u64 %rd<23>;
	.reg .pred %p<13>;
	.shared .align 4 .b8 __cuda___cuda_local_var_14957_51_non_const_dsCount1056[512];
	.loc	14	49	0
$LDWbegin__Z9countEltsPjPKjmm:
	.loc	14	51	0
	cvt.u32.u16 	%r1, %tid.x;
	mov.u64 	%rd1, __cuda___cuda_local_var_14957_51_non_const_dsCount1056;
	cvt.u64.u32 	%rd2, %r1;
	mul.wide.u32 	%rd3, %r1, 4;
	add.u64 	%rd4, %rd1, %rd3;
	mov.u32 	%r2, 0;
	st.volatile.shared.u32 	[%rd4+0], %r2;
	.loc	14	54	0
	cvt.u32.u16 	%r3, %ctaid.x;
	cvt.u64.u32 	%rd5, %r3;
	ld.param.u64 	%rd6, [__cudaparm__Z9countEltsPjPKjmm_eltsPerBlock];
	mul.lo.u64 	%rd7, %rd5, %rd6;
	cvt.s32.u64 	%r4, %rd7;
	add.u64 	%rd8, %rd5, 1;
	mul.lo.u64 	%rd9, %rd6, %rd8;
	cvt.s64.s32 	%rd10, %r4;
	setp.ge.u64 	%p1, %rd10, %rd9;
	@%p1 bra 	$Lt_0_8962;
	add.u32 	%r5, %r4, %r1;
	mov.s64 	%rd11, %rd10;
	cvt.u32.u16 	%r6, %ntid.x;
	cvt.s64.u32 	%rd12, %r6;
	ld.param.u64 	%rd13, [__cudaparm__Z9countEltsPjPKjmm_len];
	min.u64 	%rd14, %rd13, %rd9;
$Lt_0_9474:
	.loc	14	55	0
	cvt.u64.u32 	%rd15, %r5;
	setp.ge.u64 	%p2, %rd15, %rd14;
	@%p2 bra 	$Lt_0_14338;
	ld.param.u64 	%rd16, [__cudaparm__Z9countEltsPjPKjmm_dgValid];
	mul.lo.u64 	%rd17, %rd15, 4;
	add.u64 	%rd18, %rd16, %rd17;
	ld.global.u32 	%r7, [%rd18+0];
	mov.u32 	%r8, 0;
	setp.eq.u32 	%p3, %r7, %r8;
	@%p3 bra 	$Lt_0_14338;
	.loc	14	56	0
	ld.volatile.shared.u32 	%r9, [%rd4+0];
	add.u32 	%r10, %r9, 1;
	st.volatile.shared.u32 	[%rd4+0], %r10;
$Lt_0_14338:
$L_0_8450:
	.loc	14	54	0
	add.s64 	%rd11, %rd11, %rd12;
	add.u32 	%r5, %r5, %r6;
	setp.lt.u64 	%p4, %rd11, %rd9;
	@%p4 bra 	$Lt_0_9474;
$Lt_0_8962:
	.loc	14	58	0
	bar.sync 	0;
	.loc	14	59	0
	mov.u32 	%r11, 63;
	setp.gt.u32 	%p5, %r1, %r11;
	@%p5 bra 	$Lt_0_9986;
	.loc	14	35	0
	ld.volatile.shared.u32 	%r12, [%rd4+0];
	ld.volatile.shared.u32 	%r13, [%rd4+256];
	add.u32 	%r14, %r12, %r13;
	st.volatile.shared.u32 	[%rd4+0], %r14;
$Lt_0_9986:
	.loc	14	36	0
	bar.sync 	0;
	mov.u32 	%r15, 0;
	setp.eq.u32 	%p6, %r1, %r15;
	mov.u32 	%r16, 31;
	setp.gt.u32 	%p7, %r1, %r16;
	@%p7 bra 	$Lt_0_13058;
	.loc	14	38	0
	ld.volatile.shared.u32 	%r17, [%rd4+0];
	ld.volatile.shared.u32 	%r18, [%rd4+128];
	add.u32 	%r19, %r17, %r18;
	st.volatile.shared.u32 	[%rd4+0], %r19;
	mov.u32 	%r20, 15;
	setp.gt.u32 	%p8, %r1, %r20;
	@%p8 bra 	$Lt_0_11010;
	.loc	14	39	0
	ld.volatile.shared.u32 	%r21, [%rd4+0];
	ld.volatile.shared.u32 	%r22, [%rd4+64];
	add.u32 	%r23, %r21, %r22;
	st.volatile.shared.u32 	[%rd4+0], %r23;
$Lt_0_11010:
	mov.u32 	%r24, 7;
	setp.gt.u32 	%p9, %r1, %r24;
	@%p9 bra 	$Lt_0_11522;
	.loc	14	40	0
	ld.volatile.shared.u32 	%r25, [%rd4+0];
	ld.volatile.shared.u32 	%r26, [%rd4+32];
	add.u32 	%r27, %r25, %r26;
	st.volatile.shared.u32 	[%rd4+0], %r27;
$Lt_0_11522:
	mov.u32 	%r28, 3;
	setp.gt.u32 	%p10, %r1, %r28;
	@%p10 bra 	$Lt_0_12034;
	.loc	14	41	0
	ld.volatile.shared.u32 	%r29, [%rd4+0];
	ld.volatile.shared.u32 	%r30, [%rd4+16];
	add.u32 	%r31, %r29, %r30;
	st.volatile.shared.u32 	[%rd4+0], %r31;
$Lt_0_12034:
	mov.u32 	%r32, 1;
	setp.gt.u32 	%p11, %r1, %r32;
	@%p11 bra 	$Lt_0_12546;
	.loc	14	42	0
	ld.volatile.shared.u32 	%r33, [%rd4+0];
	ld.volatile.shared.u32 	%r34, [%rd4+8];
	add.u32 	%r35, %r33, %r34;
	st.volatile.shared.u32 	[%rd4+0], %r35;
$Lt_0_12546:
	@!%p6 bra 	$Lt_0_13058;
	.loc	14	43	0
	ld.volatile.shared.u32 	%r36, [%rd4+0];
	ld.volatile.shared.u32 	%r37, [%rd4+4];
	add.u32 	%r38, %r36, %r37;
	st.volatile.shared.u32 	[%rd4+0], %r38;
$Lt_0_13058:
$Lt_0_10498:
	.loc	14	45	0
	bar.sync 	0;
	.loc	14	46	0
	ld.volatile.shared.u32 	%r39, [__cuda___cuda_local_var_14957_51_non_const_dsCount1056+0];
	.loc	14	59	0
	@!%p6 bra 	$Lt_0_13570;
	.loc	14	60	0
	ld.param.u64 	%rd19, [__cudaparm__Z9countEltsPjPKjmm_dgBlockCounts];
	mul.lo.u64 	%rd20, %rd5, 4;
	add.u64 	%rd21, %rd19, %rd20;
	.loc	14	46	0
	ld.volatile.shared.u32 	%r39, [__cuda___cuda_local_var_14957_51_non_const_dsCount1056+0];
	.loc	14	60	0
	st.global.u32 	[%rd21+0], %r39;
$Lt_0_13570:
	.loc	14	61	0
	exit;
$LDWend__Z9countEltsPjPKjmm:
	} // _Z9countEltsPjPKjmm
	.shared .align 4 .b8 __cuda_local_var_15002_42_non_const_dsLocalIndex__0[1024];

	.entry _Z23moveValidElementsStagedPKjPjS0_S0_mmPm (
		.param .u64 __cudaparm__Z23moveValidElementsStagedPKjPjS0_S0_mmPm_dgData,
		.param .u64 __cudaparm__Z23moveValidElementsStagedPKjPjS0_S0_mmPm_dgCompact,
		.param .u64 __cudaparm__Z23moveValidElementsStagedPKjPjS0_S0_mmPm_dgValid,
		.param .u64 __cudaparm__Z23moveValidElementsStagedPKjPjS0_S0_mmPm_dgBlockCounts,
		.param .u64 __cudaparm__Z23moveValidElementsStagedPKjPjS0_S0_mmPm_eltsPerBlock,
		.param .u64 __cudaparm__Z23moveValidElementsStagedPKjPjS0_S0_mmPm_len,
		.param .u64 __cudaparm__Z23moveValidElementsStagedPKjPjS0_S0_mmPm_dNumValidElements)
	{
	.reg .u16 %rh<4>;
	.reg .u32 %r<75>;
	.reg .u64 %rd<53>;
	.reg .pred %p<26>;
	.shared .align 4 .b8 __cuda___cuda_local_var_15010_42_non_const_validBlock1624[512];
	.shared .align 4 .b8 __cuda___cuda_local_var_15011_31_non_const_compactBlock2136[512];
	.shared .align 4 .b8 __cuda___cuda_local_var_15009_31_non_const_inBlock2648[512];
	.loc	14	101	0
$LDWbegin__Z23moveValidElementsStagedPKjPjS0_S0_mmPm:
	cvt.u32.u16 	%r1, %tid.x;
	cvt.u32.u16 	%r2, %ctaid.x;
	mov.u32 	%r3, 0;
	setp.eq.u32 	%p1, %r2, %r3;
	@%p1 bra 	$Lt_1_24578;
	mov.u64 	%rd1, __cuda___cuda_local_var_15010_42_non_const_validBlock1624;
	mov.u32 	%r4, 0;
	setp.eq.u32 	%p2, %r1, %r4;
	mov.pred 	%p3, %p2;
	mov.pred 	%p4, %p5;
	cvt.u64.u32 	%rd2, %r1;
	mov.s32 	%r5, %r1;
	mov.u32 	%r6, 63;
	setp.le.u32 	%p6, %r1, %r6;
	mov.u32 	%r7, 31;
	setp.le.u32 	%p7, %r1, %r7;
	mul.wide.u32 	%rd3, %r1, 4;
	add.u64 	%rd4, %rd1, %rd3;
	cvt.u32.u16 	%r8, %ntid.x;
	mov.s32 	%r9, 0;
	mov.s32 	%r10, 0;
$Lt_1_14850:
 //<loop> Loop body line 101, nesting depth: 1, estimated iterations: unknown
	setp.ge.u32 	%p8, %r5, %r2;
	@%p8 bra 	$Lt_1_15362;
	.loc	14	113	0
	ld.param.u64 	%rd5, [__cudaparm__Z23moveValidElementsStagedPKjPjS0_S0_mmPm_dgBlockCounts];
	cvt.u64.u32 	%rd6, %r5;
	mul.wide.u32 	%rd7, %r5, 4;
	add.u64 	%rd8, %rd5, %rd7;
	ld.global.u32 	%r11, [%rd8+0];
	st.shared.u32 	[%rd4+0], %r11;
	bra.uni 	$Lt_1_15106;
$Lt_1_15362:
	.loc	14	115	0
	mov.u32 	%r12, 0;
	st.shared.u32 	[%rd4+0], %r12;
$Lt_1_15106:
	.loc	14	117	0
	bar.sync 	0;
	.loc	14	120	0
	@!%p6 bra 	$Lt_1_15618;
	.loc	14	35	0
	ld.volatile.shared.u32 	%r13, [%rd4+0];
	ld.volatile.shared.u32 	%r14, [%rd4+256];
	add.u32 	%r15, %r13, %r14;
	st.volatile.shared.u32 	[%rd4+0], %r15;
$Lt_1_15618:
	.loc	14	36	0
	bar.sync 	0;
	@!%p7 bra 	$Lt_1_18690;
	.loc	14	38	0
	ld.volatile.shared.u32 	%r16, [%rd4+0];
	ld.volatile.shared.u32 	%r17, [%rd4+128];
	add.u32 	%r18, %r16, %r17;
	st.volatile.shared.u32 	[%rd4+0], %r18;
	mov.u32 	%r19, 15;
	setp.gt.u32 	%p9, %r1, %r19;
	@%p9 bra 	$Lt_1_16642;
	.loc	14	39	0
	ld.volatile.shared.u32 	%r20, [%rd4+0];
	ld.volatile.shared.u32 	%r21, [%rd4+64];
	add.u32 	%r22, %r20, %r21;
	st.volatile.shared.u32 	[%rd4+0], %r22;
$Lt_1_16642:
	mov.u32 	%r23, 7;
	setp.gt.u32 	%p10, %r1, %r23;
	@%p10 bra 	$Lt_1_17154;
	.loc	14	40	0
	ld.volatile.shared.u32 	%r24, [%rd4+0];
	ld.volatile.shared.u32 	%r25, [%rd4+32];
	add.u32 	%r26, %r24, %r25;
	st.volatile.shared.u32 	[%rd4+0], %r26;
$Lt_1_17154:
	mov.u32 	%r27, 3;
	setp.gt.u32 	%p11, %r1, %r27;
	@%p11 bra 	$Lt_1_17666;
	.loc	14	41	0
	ld.volatile.shared.u32 	%r28, [%rd4+0];
	ld.volatile.shared.u32 	%r29, [%rd4+16];
	add.u32 	%r30, %r28, %r29;
	st.volatile.shared.u32 	[%rd4+0], %r30;
$Lt_1_17666:
	mov.u32 	%r31, 1;
	setp.gt.u32 	%p12, %r1, %r31;
	@%p12 bra 	$Lt_1_18178;
	.loc	14	42	0
	ld.volatile.shared.u32 	%r32, [%rd4+0];
	ld.volatile.shared.u32 	%r33, [%rd4+8];
	add.u32 	%r34, %r32, %r33;
	st.volatile.shared.u32 	[%rd4+0], %r34;
$Lt_1_18178:
	@!%p2 bra 	$Lt_1_18690;
	.loc	14	43	0
	ld.volatile.shared.u32 	%r35, [%rd4+0];
	ld.volatile.shared.u32 	%r36, [%rd4+4];
	add.u32 	%r37, %r35, %r36;
	st.volatile.shared.u32 	[%rd4+0], %r37;
$Lt_1_18690:
$Lt_1_16130:
	.loc	14	45	0
	bar.sync 	0;
	.loc	14	46	0
	ld.volatile.shared.u32 	%r38, [__cuda___cuda_local_var_15010_42_non_const_validBlock1624+0];
	.loc	14	120	0
	add.u32 	%r10, %r10, %r38;
	add.u32 	%r9, %r9, %r8;
	add.u32 	%r5, %r5, %r8;
	setp.lt.u32 	%p13, %r9, %r2;
	@%p13 bra 	$Lt_1_14850;
	bra.uni 	$Lt_1_14338;
$Lt_1_24578:
	mov.u32 	%r39, 0;
	setp.eq.u32 	%p14, %r1, %r39;
	mov.pred 	%p3, %p14;
	mov.pred 	%p15, %p5;
	mov.s32 	%r10, 0;
	mov.u64 	%rd1, __cuda___cuda_local_var_15010_42_non_const_validBlock1624;
$Lt_1_14338:
	.loc	14	125	0
	cvt.u64.u32 	%rd9, %r2;
	ld.param.u64 	%rd10, [__cudaparm__Z23moveValidElementsStagedPKjPjS0_S0_mmPm_eltsPerBlock];
	mul.lo.u64 	%rd11, %rd9, %rd10;
	cvt.s32.u64 	%r40, %rd11;
	add.u64 	%rd12, %rd9, 1;
	mul.lo.u64 	%rd13, %rd10, %rd12;
	cvt.s64.s32 	%rd14, %r40;
	setp.ge.u64 	%p16, %rd14, %rd13;
	@%p16 bra 	$Lt_1_19458;
	mov.u64 	%rd15, __cuda_local_var_15002_42_non_const_dsLocalIndex__0;
	add.u32 	%r41, %r40, %r1;
	cvt.u64.u32 	%rd16, %r1;
	mov.u32 	%r42, 0;
	setp.ne.u32 	%p17, %r1, %r42;
	mov.s64 	%rd17, %rd14;
	cvt.u32.u16 	%r8, %ntid.x;
	cvt.s64.u32 	%rd18, %r8;
	mul.wide.u32 	%rd19, %r1, 4;
	add.u64 	%rd4, %rd19, %rd1;
	add.u64 	%rd20, %rd19, %rd15;
	ld.param.u64 	%rd21, [__cudaparm__Z23moveValidElementsStagedPKjPjS0_S0_mmPm_len];
	min.u64 	%rd22, %rd21, %rd13;
	mov.u64 	%rd23, __cuda___cuda_local_var_15011_31_non_const_compactBlock2136;
	mov.u64 	%rd24, __cuda___cuda_local_var_15009_31_non_const_inBlock2648;
$Lt_1_19970:
	cvt.u64.u32 	%rd25, %r41;
	setp.ge.u64 	%p18, %rd25, %rd22;
	@%p18 bra 	$Lt_1_20482;
	.loc	14	127	0
	mul.lo.u64 	%rd26, %rd25, 4;
	ld.param.u64 	%rd27, [__cudaparm__Z23moveValidElementsStagedPKjPjS0_S0_mmPm_dgValid];
	add.u64 	%rd28, %rd27, %rd26;
	ld.global.u32 	%r43, [%rd28+0];
	st.shared.u32 	[%rd4+0], %r43;
	.loc	14	128	0
	ld.param.u64 	%rd29, [__cudaparm__Z23moveValidElementsStagedPKjPjS0_S0_mmPm_dgData];
	add.u64 	%rd30, %rd29, %rd26;
	ld.global.u32 	%r44, [%rd30+0];
	add.u64 	%rd31, %rd19, %rd24;
	st.shared.u32 	[%rd31+0], %r44;
	bra.uni 	$Lt_1_20226;
$Lt_1_20482:
	.loc	14	130	0
	mov.u32 	%r45, 0;
	st.shared.u32 	[%rd4+0], %r45;
$Lt_1_20226:
	.loc	14	132	0
	bar.sync 	0;
	.loc	14	96	0
	@!%p17 bra 	$Lt_1_20994;
	.loc	14	77	0
	ld.shared.u32 	%r46, [%rd4+-4];
	bra.uni 	$Lt_1_20738;
$Lt_1_20994:
	mov.u32 	%r46, 0;
$Lt_1_20738:
	st.shared.u32 	[%rd20+512], %r46;
	.loc	14	78	0
	mov.s32 	%r47, 1;
	mov.s16 	%rh1, 1;
$Lt_1_21762:
 //<loop> Loop body line 78, nesting depth: 2, estimated iterations: unknown
	.loc	14	82	0
	mov.s16 	%rh2, 1;
	sub.s16 	%rh1, %rh2, %rh1;
	.loc	14	84	0
	bar.sync 	0;
	.loc	14	85	0
	mul.wide.s16 	%r48, %rh1, 128;
	sub.s32 	%r49, %r1, %r48;
	add.u32 	%r50, %r48, %r1;
	cvt.u64.u32 	%rd32, %r50;
	mul.wide.u32 	%rd33, %r50, 4;
	add.u64 	%rd34, %rd15, %rd33;
	add.u32 	%r51, %r49, 128;
	cvt.u64.u32 	%rd35, %r51;
	mul.wide.u32 	%rd36, %r51, 4;
	add.u64 	%rd37, %rd15, %rd36;
	ld.shared.u32 	%r52, [%rd37+0];
	st.shared.u32 	[%rd34+0], %r52;
	setp.gt.u32 	%p19, %r47, %r1;
	@%p19 bra 	$Lt_1_22018;
	.loc	14	87	0
	sub.u32 	%r53, %r49, %r47;
	add.u32 	%r54, %r53, 128;
	cvt.u64.u32 	%rd38, %r54;
	mul.wide.u32 	%rd39, %r54, 4;
	add.u64 	%rd40, %rd15, %rd39;
	ld.shared.u32 	%r55, [%rd40+0];
	add.u32 	%r56, %r55, %r52;
	st.shared.u32 	[%rd34+0], %r56;
$Lt_1_22018:
	.loc	14	80	0
	mul.lo.s32 	%r47, %r47, 2;
	mov.u32 	%r57, 127;
	setp.le.s32 	%p20, %r47, %r57;
	@%p20 bra 	$Lt_1_21762;
	.loc	14	91	0
	bar.sync 	0;
	.loc	14	92	0
	ld.shared.u32 	%r58, [__cuda___cuda_local_var_15010_42_non_const_validBlock1624+508];
	ld.shared.u32 	%r59, [__cuda_local_var_15002_42_non_const_dsLocalIndex__0+508];
	add.u32 	%r60, %r58, %r59;
	.loc	14	96	0
	ld.shared.u32 	%r61, [%rd4+0];
	mov.u32 	%r62, 0;
	setp.eq.u32 	%p21, %r61, %r62;
	@%p21 bra 	$Lt_1_22786;
	.loc	14	97	0
	add.u64 	%rd41, %rd19, %rd24;
	ld.shared.u32 	%r63, [%rd41+0];
	ld.shared.u32 	%r64, [%rd20+0];
	cvt.u64.u32 	%rd42, %r64;
	mul.wide.u32 	%rd43, %r64, 4;
	add.u64 	%rd44, %rd23, %rd43;
	st.shared.u32 	[%rd44+0], %r63;
$Lt_1_22786:
	.loc	14	134	0
	bar.sync 	0;
	setp.le.u32 	%p22, %r60, %r1;
	@%p22 bra 	$Lt_1_23298;
	.loc	14	136	0
	add.u64 	%rd45, %rd19, %rd23;
	ld.shared.u32 	%r65, [%rd45+0];
	ld.param.u64 	%rd46, [__cudaparm__Z23moveValidElementsStagedPKjPjS0_S0_mmPm_dgCompact];
	add.u32 	%r66, %r10, %r1;
	cvt.u64.u32 	%rd47, %r66;
	mul.wide.u32 	%rd48, %r66, 4;
	add.u64 	%rd49, %rd46, %rd48;
	st.global.u32 	[%rd49+0], %r65;
$Lt_1_23298:
	.loc	14	138	0
	add.s32 	%r10, %r60, %r10;
	.loc	14	125	0
	add.s64 	%rd17, %rd17, %rd18;
	add.u32 	%r41, %r41, %r8;
	setp.lt.u64 	%p23, %rd17, %rd13;
	@%p23 bra 	$Lt_1_19970;
$Lt_1_19458:
	selp.s32 	%r67, 1, 0, %p3;
	cvt.u32.u16 	%r68, %nctaid.x;
	sub.u32 	%r69, %r68, 1;
	set.eq.u32.u32 	%r70, %r2, %r69;
	neg.s32 	%r71, %r70;
	and.b32 	%r72, %r67, %r71;
	mov.u32 	%r73, 0;
	setp.eq.s32 	%p24, %r72, %r73;
	@%p24 bra 	$Lt_1_24066;
	.loc	14	141	0
	cvt.s64.s32 	%rd50, %r10;
	ld.param.u64 	%rd51, [__cudaparm__Z23moveValidElementsStagedPKjPjS0_S0_mmPm_dNumValidElements];
	st.global.u64 	[%rd51+0], %rd50;
$Lt_1_24066:
	.loc	14	143	0
	exit;
$LDWend__Z23moveValidElementsStagedPKjPjS0_S0_mmPm:
	} // _Z23moveValidElementsStagedPKjPjS0_S0_mmPm

	.entry _Z26moveValidElementsScatteredPKjPjS0_S0_mmPm (
		.param .u64 __cudaparm__Z26moveValidElementsScatteredPKjPjS0_S0_mmPm_dgData,
		.param .u64 __cudaparm__Z26moveValidElementsScatteredPKjPjS0_S0_mmPm_dgCompact,
		.param .u64 __cudaparm__Z26moveValidElementsScatteredPKjPjS0_S0_mmPm_dgValid,
		.param .u64 __cudaparm__Z26moveValidElementsScatteredPKjPjS0_S0_mmPm_dgBlockCounts,
		.param .u64 __cudaparm__Z26moveValidElementsScatteredPKjPjS0_S0_mmPm_eltsPerBlock,
		.param .u64 __cudaparm__Z26moveValidElementsScatteredPKjPjS0_S0_mmPm_len,
		.param .u64 __cudaparm__Z26moveValidElementsScatteredPKjPjS0_S0_mmPm_dNumValidElements)
	{
	.reg .u16 %rh<4>;
	.reg .u32 %r<72>;
	.reg .u64 %rd<53>;
	.reg .pred %p<25>;
	.shared .align 4 .b8 __cuda___cuda_local_var_15054_42_non_const_validBlock3216[512];
	.shared .align 4 .b8 __cuda___cuda_local_var_15053_31_non_const_inBlock3728[512];
	.loc	14	145	0
$LDWbegin__Z26moveValidElementsScatteredPKjPjS0_S0_mmPm:
	cvt.u32.u16 	%r1, %tid.x;
	cvt.u32.u16 	%r2, %ctaid.x;
	mov.u32 	%r3, 0;
	setp.eq.u32 	%p1, %r2, %r3;
	@%p1 bra 	$Lt_2_23298;
	mov.u64 	%rd1, __cuda___cuda_local_var_15054_42_non_const_validBlock3216;
	mov.u32 	%r4, 0;
	setp.eq.u32 	%p2, %r1, %r4;
	mov.pred 	%p3, %p2;
	mov.pred 	%p4, %p5;
	cvt.u64.u32 	%rd2, %r1;
	mov.s32 	%r5, %r1;
	mov.u32 	%r6, 63;
	setp.le.u32 	%p6, %r1, %r6;
	mov.u32 	%r7, 31;
	setp.le.u32 	%p7, %r1, %r7;
	mul.wide.u32 	%rd3, %r1, 4;
	add.u64 	%rd4, %rd1, %rd3;
	cvt.u32.u16 	%r8, %ntid.x;
	mov.s32 	%r9, 0;
	mov.u64 	%rd5, 0;
$Lt_2_14082:
 //<loop> Loop body line 145, nesting depth: 1, estimated iterations: unknown
	setp.ge.u32 	%p8, %r5, %r2;
	@%p8 bra 	$Lt_2_14594;
	.loc	14	157	0
	ld.param.u64 	%rd6, [__cudaparm__Z26moveValidElementsScatteredPKjPjS0_S0_mmPm_dgBlockCounts];
	cvt.u64.u32 	%rd7, %r5;
	mul.wide.u32 	%rd8, %r5, 4;
	add.u64 	%rd9, %rd6, %rd8;
	ld.global.u32 	%r10, [%rd9+0];
	st.shared.u32 	[%rd4+0], %r10;
	bra.uni 	$Lt_2_14338;
$Lt_2_14594:
	.loc	14	159	0
	mov.u32 	%r11, 0;
	st.shared.u32 	[%rd4+0], %r11;
$Lt_2_14338:
	.loc	14	161	0
	bar.sync 	0;
	.loc	14	164	0
	@!%p6 bra 	$Lt_2_14850;
	.loc	14	35	0
	ld.volatile.shared.u32 	%r12, [%rd4+0];
	ld.volatile.shared.u32 	%r13, [%rd4+256];
	add.u32 	%r14, %r12, %r13;
	st.volatile.shared.u32 	[%rd4+0], %r14;
$Lt_2_14850:
	.loc	14	36	0
	bar.sync 	0;
	@!%p7 bra 	$Lt_2_17922;
	.loc	14	38	0
	ld.volatile.shared.u32 	%r15, [%rd4+0];
	ld.volatile.shared.u32 	%r16, [%rd4+128];
	add.u32 	%r17, %r15, %r16;
	st.volatile.shared.u32 	[%rd4+0], %r17;
	mov.u32 	%r18, 15;
	setp.gt.u32 	%p9, %r1, %r18;
	@%p9 bra 	$Lt_2_15874;
	.loc	14	39	0
	ld.volatile.shared.u32 	%r19, [%rd4+0];
	ld.volatile.shared.u32 	%r20, [%rd4+64];
	add.u32 	%r21, %r19, %r20;
	st.volatile.shared.u32 	[%rd4+0], %r21;
$Lt_2_15874:
	mov.u32 	%r22, 7;
	setp.gt.u32 	%p10, %r1, %r22;
	@%p10 bra 	$Lt_2_16386;
	.loc	14	40	0
	ld.volatile.shared.u32 	%r23, [%rd4+0];
	ld.volatile.shared.u32 	%r24, [%rd4+32];
	add.u32 	%r25, %r23, %r24;
	st.volatile.shared.u32 	[%rd4+0], %r25;
$Lt_2_16386:
	mov.u32 	%r26, 3;
	setp.gt.u32 	%p11, %r1, %r26;
	@%p11 bra 	$Lt_2_16898;
	.loc	14	41	0
	ld.volatile.shared.u32 	%r27, [%rd4+0];
	ld.volatile.shared.u32 	%r28, [%rd4+16];
	add.u32 	%r29, %r27, %r28;
	st.volatile.shared.u32 	[%rd4+0], %r29;
$Lt_2_16898:
	mov.u32 	%r30, 1;
	setp.gt.u32 	%p12, %r1, %r30;
	@%p12 bra 	$Lt_2_17410;
	.loc	14	42	0
	ld.volatile.shared.u32 	%r31, [%rd4+0];
	ld.volatile.shared.u32 	%r32, [%rd4+8];
	add.u32 	%r33, %r31, %r32;
	st.volatile.shared.u32 	[%rd4+0], %r33;
$Lt_2_17410:
	@!%p2 bra 	$Lt_2_17922;
	.loc	14	43	0
	ld.volatile.shared.u32 	%r34, [%rd4+0];
	ld.volatile.shared.u32 	%r35, [%rd4+4];
	add.u32 	%r36, %r34, %r35;
	st.volatile.shared.u32 	[%rd4+0], %r36;
$Lt_2_17922:
$Lt_2_15362:
	.loc	14	45	0
	bar.sync 	0;
	.loc	14	46	0
	ld.volatile.shared.u32 	%r37, [__cuda___cuda_local_var_15054_42_non_const_validBlock3216+0];
	.loc	14	164	0
	cvt.u64.u32 	%rd10, %r37;
	add.u64 	%rd5, %rd10, %rd5;
	add.u32 	%r9, %r9, %r8;
	add.u32 	%r5, %r5, %r8;
	setp.lt.u32 	%p13, %r9, %r2;
	@%p13 bra 	$Lt_2_14082;
	bra.uni 	$Lt_2_13570;
$Lt_2_23298:
	mov.u32 	%r38, 0;
	setp.eq.u32 	%p14, %r1, %r38;
	mov.pred 	%p3, %p14;
	mov.pred 	%p15, %p5;
	mov.u64 	%rd5, 0;
	mov.u64 	%rd1, __cuda___cuda_local_var_15054_42_non_const_validBlock3216;
$Lt_2_13570:
	.loc	14	166	0
	ld.param.u64 	%rd11, [__cudaparm__Z26moveValidElementsScatteredPKjPjS0_S0_mmPm_dgCompact];
	mul.lo.u64 	%rd12, %rd5, 4;
	add.u64 	%rd13, %rd11, %rd12;
	.loc	14	169	0
	cvt.u64.u32 	%rd14, %r2;
	ld.param.u64 	%rd15, [__cudaparm__Z26moveValidElementsScatteredPKjPjS0_S0_mmPm_eltsPerBlock];
	mul.lo.u64 	%rd16, %rd14, %rd15;
	cvt.s32.u64 	%r39, %rd16;
	add.u64 	%rd17, %rd14, 1;
	mul.lo.u64 	%rd18, %rd15, %rd17;
	cvt.s64.s32 	%rd19, %r39;
	setp.ge.u64 	%p16, %rd19, %rd18;
	@%p16 bra 	$Lt_2_18690;
	mov.u64 	%rd20, __cuda_local_var_15002_42_non_const_dsLocalIndex__0;
	add.u32 	%r40, %r39, %r1;
	cvt.u64.u32 	%rd21, %r1;
	mov.u32 	%r41, 0;
	setp.ne.u32 	%p17, %r1, %r41;
	mov.s64 	%rd22, %rd19;
	cvt.u32.u16 	%r8, %ntid.x;
	cvt.s64.u32 	%rd23, %r8;
	mul.wide.u32 	%rd24, %r1, 4;
	add.u64 	%rd4, %rd24, %rd1;
	add.u64 	%rd25, %rd24, %rd20;
	ld.param.u64 	%rd26, [__cudaparm__Z26moveValidElementsScatteredPKjPjS0_S0_mmPm_len];
	min.u64 	%rd27, %rd26, %rd18;
	mov.u64 	%rd28, __cuda___cuda_local_var_15053_31_non_const_inBlock3728;
$Lt_2_19202:
	cvt.u64.u32 	%rd29, %r40;
	setp.ge.u64 	%p18, %rd29, %rd27;
	@%p18 bra 	$Lt_2_19714;
	.loc	14	171	0
	mul.lo.u64 	%rd30, %rd29, 4;
	ld.param.u64 	%rd31, [__cudaparm__Z26moveValidElementsScatteredPKjPjS0_S0_mmPm_dgValid];
	add.u64 	%rd32, %rd31, %rd30;
	ld.global.u32 	%r42, [%rd32+0];
	st.shared.u32 	[%rd4+0], %r42;
	.loc	14	172	0
	ld.param.u64 	%rd33, [__cudaparm__Z26moveValidElementsScatteredPKjPjS0_S0_mmPm_dgData];
	add.u64 	%rd34, %rd33, %rd30;
	ld.global.u32 	%r43, [%rd34+0];
	add.u64 	%rd35, %rd24, %rd28;
	st.shared.u32 	[%rd35+0], %r43;
	bra.uni 	$Lt_2_19458;
$Lt_2_19714:
	.loc	14	174	0
	mov.u32 	%r44, 0;
	st.shared.u32 	[%rd4+0], %r44;
$Lt_2_19458:
	.loc	14	176	0
	bar.sync 	0;
	.loc	14	96	0
	@!%p17 bra 	$Lt_2_20226;
	.loc	14	77	0
	ld.shared.u32 	%r45, [%rd4+-4];
	bra.uni 	$Lt_2_19970;
$Lt_2_20226:
	mov.u32 	%r45, 0;
$Lt_2_19970:
	st.shared.u32 	[%rd25+512], %r45;
	.loc	14	78	0
	mov.s32 	%r46, 1;
	mov.s16 	%rh1, 1;
$Lt_2_20994:
 //<loop> Loop body line 78, nesting depth: 2, estimated iterations: unknown
	.loc	14	82	0
	mov.s16 	%rh2, 1;
	sub.s16 	%rh1, %rh2, %rh1;
	.loc	14	84	0
	bar.sync 	0;
	.loc	14	85	0
	mul.wide.s16 	%r47, %rh1, 128;
	sub.s32 	%r48, %r1, %r47;
	add.u32 	%r49, %r47, %r1;
	cvt.u64.u32 	%rd36, %r49;
	mul.wide.u32 	%rd37, %r49, 4;
	add.u64 	%rd38, %rd20, %rd37;
	add.u32 	%r50, %r48, 128;
	cvt.u64.u32 	%rd39, %r50;
	mul.wide.u32 	%rd40, %r50, 4;
	add.u64 	%rd41, %rd20, %rd40;
	ld.shared.u32 	%r51, [%rd41+0];
	st.shared.u32 	[%rd38+0], %r51;
	setp.gt.u32 	%p19, %r46, %r1;
	@%p19 bra 	$Lt_2_21250;
	.loc	14	87	0
	sub.u32 	%r52, %r48, %r46;
	add.u32 	%r53, %r52, 128;
	cvt.u64.u32 	%rd42, %r53;
	mul.wide.u32 	%rd43, %r53, 4;
	add.u64 	%rd44, %rd20, %rd43;
	ld.shared.u32 	%r54, [%rd44+0];
	add.u32 	%r55, %r54, %r51;
	st.shared.u32 	[%rd38+0], %r55;
$Lt_2_21250:
	.loc	14	80	0
	mul.lo.s32 	%r46, %r46, 2;
	mov.u32 	%r56, 127;
	setp.le.s32 	%p20, %r46, %r56;
	@%p20 bra 	$Lt_2_20994;
	.loc	14	91	0
	bar.sync 	0;
	.loc	14	96	0
	ld.shared.u32 	%r57, [%rd4+0];
	mov.u32 	%r58, 0;
	setp.eq.u32 	%p21, %r57, %r58;
	@%p21 bra 	$Lt_2_22018;
	.loc	14	97	0
	add.u64 	%rd45, %rd24, %rd28;
	ld.shared.u32 	%r59, [%rd45+0];
	ld.shared.u32 	%r60, [%rd25+0];
	cvt.u64.u32 	%rd46, %r60;
	mul.wide.u32 	%rd47, %r60, 4;
	add.u64 	%rd48, %rd13, %rd47;
	st.global.u32 	[%rd48+0], %r59;
$Lt_2_22018:
	.loc	14	178	0
	ld.shared.u32 	%r61, [__cuda___cuda_local_var_15054_42_non_const_validBlock3216+508];
	ld.shared.u32 	%r62, [__cuda_local_var_15002_42_non_const_dsLocalIndex__0+508];
	add.u32 	%r63, %r61, %r62;
	cvt.s64.s32 	%rd49, %r63;
	add.u64 	%rd5, %rd49, %rd5;
	.loc	14	179	0
	mul.wide.s32 	%rd50, %r63, 4;
	add.u64 	%rd13, %rd13, %rd50;
	.loc	14	169	0
	add.s64 	%rd22, %rd22, %rd23;
	add.u32 	%r40, %r40, %r8;
	setp.lt.u64 	%p22, %rd22, %rd18;
	@%p22 bra 	$Lt_2_19202;
$Lt_2_18690:
	selp.s32 	%r64, 1, 0, %p3;
	cvt.u32.u16 	%r65, %nctaid.x;
	sub.u32 	%r66, %r65, 1;
	set.eq.u32.u32 	%r67, %r2, %r66;
	neg.s32 	%r68, %r67;
	and.b32 	%r69, %r64, %r68;
	mov.u32 	%r70, 0;
	setp.eq.s32 	%p23, %r69, %r70;
	@%p23 bra 	$Lt_2_22786;
	.loc	14	182	0
	ld.param.u64 	%rd51, [__cudaparm__Z26moveValidElementsScatteredPKjPjS0_S0_mmPm_dNumValidElements];
	st.global.u64 	[%rd51+0], %rd5;
$Lt_2_22786:
	.loc	14	184	0
	exit;
$LDWend__Z26moveValidElementsScatteredPKjPjS0_S0_mmPm:
	} // _Z26moveValidElementsScatteredPKjPjS0_S0_mmPm



// ===== COMPILED SASS (sm_100) =====

	.target	sm_100

	.elftype	@"ET_EXEC"


//--------------------- .note.nv.tkinfo           --------------------------
	.section	.note.nv.tkinfo,"",@"SHT_NOTE"
	.sectionflags	@"SHF_NOTE_NV_TKINFO"
	.tkinfo
        /*0018*/ 	.word	0x00000002
        /*0030*/ 	.string	""
        /*0030*/ 	.string	"ptxas"
        /*0030*/ 	.string	"Cuda compilation tools, release 13.0, V13.0.88"
        /*0030*/ 	.string	"Build cuda_13.0.r13.0/compiler.36424714_0"
        /*0030*/ 	.string	"-arch sm_100 "



//--------------------- .note.nv.cuinfo           --------------------------
	.section	.note.nv.cuinfo,"",@"SHT_NOTE"
	.sectionflags	@"SHF_NOTE_NV_CUINFO"
        /*0018*/ 	.short	0x0002
        /*001a*/ 	.short	0x000c
        /*001c*/ 	.short	0x0082
	.zero		2


//--------------------- .nv.info                  --------------------------
	.section	.nv.info,"",@"SHT_CUDA_INFO"
	.align	4


	//----- nvinfo : EIATTR_REGCOUNT
	.align		4
        /*0000*/ 	.byte	0x04, 0x2f
        /*0002*/ 	.short	(.L_1 - .L_0)
	.align		4
.L_0:
        /*0004*/ 	.word	index@(_Z9countEltsPjPKjmm)
        /*0008*/ 	.word	0x0000000c


	//----- nvinfo : EIATTR_FRAME_SIZE
	.align		4
.L_1:
        /*000c*/ 	.byte	0x04, 0x11
        /*000e*/ 	.short	(.L_3 - .L_2)
	.align		4
.L_2:
        /*0010*/ 	.word	index@(_Z9countEltsPjPKjmm)
        /*0014*/ 	.word	0x00000000


	//----- nvinfo : EIATTR_REGCOUNT
	.align		4
.L_3:
        /*0018*/ 	.byte	0x04, 0x2f
        /*001a*/ 	.short	(.L_5 - .L_4)
	.align		4
.L_4:
        /*001c*/ 	.word	index@(_Z23moveValidElementsStagedPKjPjS0_S0_mmPm)
        /*0020*/ 	.word	0x00000010


	//----- nvinfo : EIATTR_FRAME_SIZE
	.align		4
.L_5:
        /*0024*/ 	.byte	0x04, 0x11
        /*0026*/ 	.short	(.L_7 - .L_6)
	.align		4
.L_6:
        /*0028*/ 	.word	index@(_Z23moveValidElementsStagedPKjPjS0_S0_mmPm)
        /*002c*/ 	.word	0x00000000


	//----- nvinfo : EIATTR_REGCOUNT
	.align		4
.L_7:
        /*0030*/ 	.byte	0x04, 0x2f
        /*0032*/ 	.short	(.L_9 - .L_8)
	.align		4
.L_8:
        /*0034*/ 	.word	index@(_Z26moveValidElementsScatteredPKjPjS0_S0_mmPm)
        /*0038*/ 	.word	0x00000012


	//----- nvinfo : EIATTR_FRAME_SIZE
	.align		4
.L_9:
        /*003c*/ 	.byte	0x04, 0x11
        /*003e*/ 	.short	(.L_11 - .L_10)
	.align		4
.L_10:
        /*0040*/ 	.word	index@(_Z26moveValidElementsScatteredPKjPjS0_S0_mmPm)
        /*0044*/ 	.word	0x00000000


	//----- nvinfo : EIATTR_MIN_STACK_SIZE
	.align		4
.L_11:
        /*0048*/ 	.byte	0x04, 0x12
        /*004a*/ 	.short	(.L_13 - .L_12)
	.align		4
.L_12:
        /*004c*/ 	.word	index@(_Z26moveValidElementsScatteredPKjPjS0_S0_mmPm)
        /*0050*/ 	.word	0x00000000


	//----- nvinfo : EIATTR_MIN_STACK_SIZE
	.align		4
.L_13:
        /*0054*/ 	.byte	0x04, 0x12
        /*0056*/ 	.short	(.L_15 - .L_14)
	.align		4
.L_14:
        /*0058*/ 	.word	index@(_Z23moveValidElementsStagedPKjPjS0_S0_mmPm)
        /*005c*/ 	.word	0x00000000


	//----- nvinfo : EIATTR_MIN_STACK_SIZE
	.align		4
.L_15:
        /*0060*/ 	.byte	0x04, 0x12
        /*0062*/ 	.short	(.L_17 - .L_16)
	.align		4
.L_16:
        /*0064*/ 	.word	index@(_Z9countEltsPjPKjmm)
        /*0068*/ 	.word	0x00000000
.L_17:


//--------------------- .nv.compat                --------------------------
	.section	.nv.compat,"",@"SHT_CUDA_COMPAT_INFO"
	.align	4
        /*0000*/ 	.byte	0x02, 0x09, 0x00, 0x00, 0x02, 0x02, 0x01, 0x00, 0x02, 0x05, 0x05, 0x00, 0x03, 0x07, 0x01, 0x01
        /*0010*/ 	.byte	0x02, 0x03, 0x00, 0x00, 0x02, 0x06, 0x01, 0x00, 0x04, 0x0b, 0x08, 0x00, 0x09, 0x00, 0x00, 0x00
        /*0020*/ 	.byte	0x00, 0x00, 0x00, 0x00


//--------------------- .nv.info._Z26moveValidElementsScatteredPKjPjS0_S0_mmPm --------------------------
	.section	.nv.info._Z26moveValidElementsScatteredPKjPjS0_S0_mmPm,"",@"SHT_CUDA_INFO"
	.sectionflags	@""
	.align	4


	//----- nvinfo : EIATTR_CUDA_API_VERSION
	.align		4
        /*0000*/ 	.byte	0x04, 0x37
        /*0002*/ 	.short	(.L_19 - .L_18)
.L_18:
        /*0004*/ 	.word	0x00000082


	//----- nvinfo : EIATTR_KPARAM_INFO
	.align		4
.L_19:
        /*0008*/ 	.byte	0x04, 0x17
        /*000a*/ 	.short	(.L_21 - .L_20)
.L_20:
        /*000c*/ 	.word	0x00000000
        /*0010*/ 	.short	0x0006
        /*0012*/ 	.short	0x0030
        /*0014*/ 	.byte	0x00, 0xf0, 0x21, 0x00


	//----- nvinfo : EIATTR_KPARAM_INFO
	.align		4
.L_21:
        /*0018*/ 	.byte	0x04, 0x17
        /*001a*/ 	.short	(.L_23 - .L_22)
.L_22:
        /*001c*/ 	.word	0x00000000
        /*0020*/ 	.short	0x0005
        /*0022*/ 	.short	0x0028
        /*0024*/ 	.byte	0x00, 0xf0, 0x21, 0x00


	//----- nvinfo : EIATTR_KPARAM_INFO
	.align		4
.L_23:
        /*0028*/ 	.byte	0x04, 0x17
        /*002a*/ 	.short	(.L_25 - .L_24)
.L_24:
        /*002c*/ 	.word	0x00000000
        /*0030*/ 	.short	0x0004
        /*0032*/ 	.short	0x0020
        /*0034*/ 	.byte	0x00, 0xf0, 0x21, 0x00


	//----- nvinfo : EIATTR_KPARAM_INFO
	.align		4
.L_25:
        /*0038*/ 	.byte	0x04, 0x17
        /*003a*/ 	.short	(.L_27 - .L_26)
.L_26:
        /*003c*/ 	.word	0x00000000
        /*0040*/ 	.short	0x0003
        /*0042*/ 	.short	0x0018
        /*0044*/ 	.byte	0x00, 0xf0, 0x21, 0x00


	//----- nvinfo : EIATTR_KPARAM_INFO
	.align		4
.L_27:
        /*0048*/ 	.byte	0x04, 0x17
        /*004a*/ 	.short	(.L_29 - .L_28)
.L_28:
        /*004c*/ 	.word	0x00000000
        /*0050*/ 	.short	0x0002
        /*0052*/ 	.short	0x0010
        /*0054*/ 	.byte	0x00, 0xf0, 0x21, 0x00


	//----- nvinfo : EIATTR_KPARAM_INFO
	.align		4
.L_29:
        /*0058*/ 	.byte	0x04, 0x17
        /*005a*/ 	.short	(.L_31 - .L_30)
.L_30:
        /*005c*/ 	.word	0x00000000
        /*0060*/ 	.short	0x0001
        /*0062*/ 	.short	0x0008
        /*0064*/ 	.byte	0x00, 0xf0, 0x21, 0x00


	//----- nvinfo : EIATTR_KPARAM_INFO
	.align		4
.L_31:
        /*0068*/ 	.byte	0x04, 0x17
        /*006a*/ 	.short	(.L_33 - .L_32)
.L_32:
        /*006c*/ 	.word	0x00000000
        /*0070*/ 	.short	0x0000
        /*0072*/ 	.short	0x0000
        /*0074*/ 	.byte	0x00, 0xf0, 0x21, 0x00


	//----- nvinfo : EIATTR_SPARSE_MMA_MASK
	.align		4
.L_33:
        /*0078*/ 	.byte	0x03, 0x50
        /*007a*/ 	.short	0x0000


	//----- nvinfo : EIATTR_MAXREG_COUNT
	.align		4
        /*007c*/ 	.byte	0x03, 0x1b
        /*007e*/ 	.short	0x00ff


	//----- nvinfo : EIATTR_NUM_BARRIERS
	.align		4
        /*0080*/ 	.byte	0x02, 0x4c
        /*0082*/ 	.byte	0x01
	.zero		1


	//----- nvinfo : EIATTR_MERCURY_ISA_VERSION
	.align		4
        /*0084*/ 	.byte	0x03, 0x5f
        /*0086*/ 	.short	0x0101


	//----- nvinfo : EIATTR_VRC_CTA_INIT_COUNT
	.align		4
        /*0088*/ 	.byte	0x02, 0x4a
	.zero		1
	.zero		1


	//----- nvinfo : EIATTR_EXIT_INSTR_OFFSETS
	.align		4
        /*008c*/ 	.byte	0x04, 0x1c
        /*008e*/ 	.short	(.L_35 - .L_34)


	//   ....[0]....
.L_34:
        /*0090*/ 	.word	0x00000b90


	//   ....[1]....
        /*0094*/ 	.word	0x00000bd0


	//----- nvinfo : EIATTR_CRS_STACK_SIZE
	.align		4
.L_35:
        /*0098*/ 	.byte	0x04, 0x1e
        /*009a*/ 	.short	(.L_37 - .L_36)
.L_36:
        /*009c*/ 	.word	0x00000000


	//----- nvinfo : EIATTR_CBANK_PARAM_SIZE
	.align		4
.L_37:
        /*00a0*/ 	.byte	0x03, 0x19
        /*00a2*/ 	.short	0x0038


	//----- nvinfo : EIATTR_PARAM_CBANK
	.align		4
        /*00a4*/ 	.byte	0x04, 0x0a
        /*00a6*/ 	.short	(.L_39 - .L_38)
	.align		4
.L_38:
        /*00a8*/ 	.word	index@(.nv.constant0._Z26moveValidElementsScatteredPKjPjS0_S0_mmPm)
        /*00ac*/ 	.short	0x0380
        /*00ae*/ 	.short	0x0038


	//----- nvinfo : EIATTR_SW_WAR
	.align		4
.L_39:
        /*00b0*/ 	.byte	0x04, 0x36
        /*00b2*/ 	.short	(.L_41 - .L_40)
.L_40:
        /*00b4*/ 	.word	0x00000008
.L_41:


//--------------------- .nv.info._Z23moveValidElementsStagedPKjPjS0_S0_mmPm --------------------------
	.section	.nv.info._Z23moveValidElementsStagedPKjPjS0_S0_mmPm,"",@"SHT_CUDA_INFO"
	.sectionflags	@""
	.align	4


	//----- nvinfo : EIATTR_CUDA_API_VERSION
	.align		4
        /*0000*/ 	.byte	0x04, 0x37
        /*0002*/ 	.short	(.L_43 - .L_42)
.L_42:
        /*0004*/ 	.word	0x00000082


	//----- nvinfo : EIATTR_KPARAM_INFO
	.align		4
.L_43:
        /*0008*/ 	.byte	0x04, 0x17
        /*000a*/ 	.short	(.L_45 - .L_44)
.L_44:
        /*000c*/ 	.word	0x00000000
        /*0010*/ 	.short	0x0006
        /*0012*/ 	.short	0x0030
        /*0014*/ 	.byte	0x00, 0xf0, 0x21, 0x00


	//----- nvinfo : EIATTR_KPARAM_INFO
	.align		4
.L_45:
        /*0018*/ 	.byte	0x04, 0x17
        /*001a*/ 	.short	(.L_47 - .L_46)
.L_46:
        /*001c*/ 	.word	0x00000000
        /*0020*/ 	.short	0x0005
        /*0022*/ 	.short	0x0028
        /*0024*/ 	.byte	0x00, 0xf0, 0x21, 0x00


	//----- nvinfo : EIATTR_KPARAM_INFO
	.align		4
.L_47:
        /*0028*/ 	.byte	0x04, 0x17
        /*002a*/ 	.short	(.L_49 - .L_48)
.L_48:
        /*002c*/ 	.word	0x00000000
        /*0030*/ 	.short	0x0004
        /*0032*/ 	.short	0x0020
        /*0034*/ 	.byte	0x00, 0xf0, 0x21, 0x00


	//----- nvinfo : EIATTR_KPARAM_INFO
	.align		4
.L_49:
        /*0038*/ 	.byte	0x04, 0x17
        /*003a*/ 	.short	(.L_51 - .L_50)
.L_50:
        /*003c*/ 	.word	0x00000000
        /*0040*/ 	.short	0x0003
        /*0042*/ 	.short	0x0018
        /*0044*/ 	.byte	0x00, 0xf0, 0x21, 0x00


	//----- nvinfo : EIATTR_KPARAM_INFO
	.align		4
.L_51:
        /*0048*/ 	.byte	0x04, 0x17
        /*004a*/ 	.short	(.L_53 - .L_52)
.L_52:
        /*004c*/ 	.word	0x00000000
        /*0050*/ 	.short	0x0002
        /*0052*/ 	.short	0x0010
        /*0054*/ 	.byte	0x00, 0xf0, 0x21, 0x00


	//----- nvinfo : EIATTR_KPARAM_INFO
	.align		4
.L_53:
        /*0058*/ 	.byte	0x04, 0x17
        /*005a*/ 	.short	(.L_55 - .L_54)
.L_54:
        /*005c*/ 	.word	0x00000000
        /*0060*/ 	.short	0x0001
        /*0062*/ 	.short	0x0008
        /*0064*/ 	.byte	0x00, 0xf0, 0x21, 0x00


	//----- nvinfo : EIATTR_KPARAM_INFO
	.align		4
.L_55:
        /*0068*/ 	.byte	0x04, 0x17
        /*006a*/ 	.short	(.L_57 - .L_56)
.L_56:
        /*006c*/ 	.word	0x00000000
        /*0070*/ 	.short	0x0000
        /*0072*/ 	.short	0x0000
        /*0074*/ 	.byte	0x00, 0xf0, 0x21, 0x00


	//----- nvinfo : EIATTR_SPARSE_MMA_MASK
	.align		4
.L_57:
        /*0078*/ 	.byte	0x03, 0x50
        /*007a*/ 	.short	0x0000


	//----- nvinfo : EIATTR_MAXREG_COUNT
	.align		4
        /*007c*/ 	.byte	0x03, 0x1b
        /*007e*/ 	.short	0x00ff


	//----- nvinfo : EIATTR_NUM_BARRIERS
	.align		4
        /*0080*/ 	.byte	0x02, 0x4c
        /*0082*/ 	.byte	0x01
	.zero		1


	//----- nvinfo : EIATTR_MERCURY_ISA_VERSION
	.align		4
        /*0084*/ 	.byte	0x03, 0x5f
        /*0086*/ 	.short	0x0101


	//----- nvinfo : EIATTR_VRC_CTA_INIT_COUNT
	.align		4
        /*0088*/ 	.byte	0x02, 0x4a
	.zero		1
	.zero		1


	//----- nvinfo : EIATTR_EXIT_INSTR_OFFSETS
	.align		4
        /*008c*/ 	.byte	0x04, 0x1c
        /*008e*/ 	.short	(.L_59 - .L_58)


	//   ....[0]....
.L_58:
        /*0090*/ 	.word	0x00000be0


	//   ....[1]....
        /*0094*/ 	.word	0x00000c30


	//----- nvinfo : EIATTR_CRS_STACK_SIZE
	.align		4
.L_59:
        /*0098*/ 	.byte	0x04, 0x1e
        /*009a*/ 	.short	(.L_61 - .L_60)
.L_60:
        /*009c*/ 	.word	0x00000000


	//----- nvinfo : EIATTR_CBANK_PARAM_SIZE
	.align		4
.L_61:
        /*00a0*/ 	.byte	0x03, 0x19
        /*00a2*/ 	.short	0x0038


	//----- nvinfo : EIATTR_PARAM_CBANK
	.align		4
        /*00a4*/ 	.byte	0x04, 0x0a
        /*00a6*/ 	.short	(.L_63 - .L_62)
	.align		4
.L_62:
        /*00a8*/ 	.word	index@(.nv.constant0._Z23moveValidElementsStagedPKjPjS0_S0_mmPm)
        /*00ac*/ 	.short	0x0380
        /*00ae*/ 	.short	0x0038


	//----- nvinfo : EIATTR_SW_WAR
	.align		4
.L_63:
        /*00b0*/ 	.byte	0x04, 0x36
        /*00b2*/ 	.short	(.L_65 - .L_64)
.L_64:
        /*00b4*/ 	.word	0x00000008
.L_65:


//--------------------- .nv.info._Z9countEltsPjPKjmm --------------------------
	.section	.nv.info._Z9countEltsPjPKjmm,"",@"SHT_CUDA_INFO"
	.sectionflags	@""
	.align	4


	//----- nvinfo : EIATTR_CUDA_API_VERSION
	.align		4
        /*0000*/ 	.byte	0x04, 0x37
        /*0002*/ 	.short	(.L_67 - .L_66)
.L_66:
        /*0004*/ 	.word	0x00000082


	//----- nvinfo : EIATTR_KPARAM_INFO
	.align		4
.L_67:
        /*0008*/ 	.byte	0x04, 0x17
        /*000a*/ 	.short	(.L_69 - .L_68)
.L_68:
        /*000c*/ 	.word	0x00000000
        /*0010*/ 	.short	0x0003
        /*0012*/ 	.short	0x0018
        /*0014*/ 	.byte	0x00, 0xf0, 0x21, 0x00


	//----- nvinfo : EIATTR_KPARAM_INFO
	.align		4
.L_69:
        /*0018*/ 	.byte	0x04, 0x17
        /*001a*/ 	.short	(.L_71 - .L_70)
.L_70:
        /*001c*/ 	.word	0x00000000
        /*0020*/ 	.short	0x0002
        /*0022*/ 	.short	0x0010
        /*0024*/ 	.byte	0x00, 0xf0, 0x21, 0x00


	//----- nvinfo : EIATTR_KPARAM_INFO
	.align		4
.L_71:
        /*0028*/ 	.byte	0x04, 0x17
        /*002a*/ 	.short	(.L_73 - .L_72)
.L_72:
        /*002c*/ 	.word	0x00000000
        /*0030*/ 	.short	0x0001
        /*0032*/ 	.short	0x0008
        /*0034*/ 	.byte	0x00, 0xf0, 0x21, 0x00


	//----- nvinfo : EIATTR_KPARAM_INFO
	.align		4
.L_73:
        /*0038*/ 	.byte	0x04, 0x17
        /*003a*/ 	.short	(.L_75 - .L_74)
.L_74:
        /*003c*/ 	.word	0x00000000
        /*0040*/ 	.short	0x0000
        /*0042*/ 	.short	0x0000
        /*0044*/ 	.byte	0x00, 0xf0, 0x21, 0x00


	//----- nvinfo : EIATTR_SPARSE_MMA_MASK
	.align		4
.L_75:
        /*0048*/ 	.byte	0x03, 0x50
        /*004a*/ 	.short	0x0000


	//----- nvinfo : EIATTR_MAXREG_COUNT
	.align		4
        /*004c*/ 	.byte	0x03, 0x1b
        /*004e*/ 	.short	0x00ff


	//----- nvinfo : EIATTR_NUM_BARRIERS
	.align		4
        /*0050*/ 	.byte	0x02, 0x4c
        /*0052*/ 	.byte	0x01
	.zero		1


	//----- nvinfo : EIATTR_MERCURY_ISA_VERSION
	.align		4
        /*0054*/ 	.byte	0x03, 0x5f
        /*0056*/ 	.short	0x0101


	//----- nvinfo : EIATTR_VRC_CTA_INIT_COUNT
	.align		4
        /*0058*/ 	.byte	0x02, 0x4a
	.zero		1
	.zero		1


	//----- nvinfo : EIATTR_EXIT_INSTR_OFFSETS
	.align		4
        /*005c*/ 	.byte	0x04, 0x1c
        /*005e*/ 	.short	(.L_77 - .L_76)


	//   ....[0]....
.L_76:
        /*0060*/ 	.word	0x00000610


	//   ....[1]....
        /*0064*/ 	.word	0x000006b0


	//----- nvinfo : EIATTR_CRS_STACK_SIZE
	.align		4
.L_77:
        /*0068*/ 	.byte	0x04, 0x1e
        /*006a*/ 	.short	(.L_79 - .L_78)
.L_78:
        /*006c*/ 	.word	0x00000000


	//----- nvinfo : EIATTR_CBANK_PARAM_SIZE
	.align		4
.L_79:
        /*0070*/ 	.byte	0x03, 0x19
        /*0072*/ 	.short	0x0020


	//----- nvinfo : EIATTR_PARAM_CBANK
	.align		4
        /*0074*/ 	.byte	0x04, 0x0a
        /*0076*/ 	.short	(.L_81 - .L_80)
	.align		4
.L_80:
        /*0078*/ 	.word	index@(.nv.constant0._Z9countEltsPjPKjmm)
        /*007c*/ 	.short	0x0380
        /*007e*/ 	.short	0x0020


	//----- nvinfo : EIATTR_SW_WAR
	.align		4
.L_81:
        /*0080*/ 	.byte	0x04, 0x36
        /*0082*/ 	.short	(.L_83 - .L_82)
.L_82:
        /*0084*/ 	.word	0x00000008
.L_83:


//--------------------- .nv.callgraph             --------------------------
	.section	.nv.callgraph,"",@"SHT_CUDA_CALLGRAPH"
	.align	4
	.sectionentsize	8
	.align		4
        /*0000*/ 	.word	0x00000000
	.align		4
        /*0004*/ 	.word	0xffffffff
	.align		4
        /*0008*/ 	.word	0x00000000
	.align		4
        /*000c*/ 	.word	0xfffffffe
	.align		4
        /*0010*/ 	.word	0x00000000
	.align		4
        /*0014*/ 	.word	0xfffffffd
	.align		4
        /*0018*/ 	.word	0x00000000
	.align		4
        /*001c*/ 	.word	0xfffffffc


//--------------------- .text._Z26moveValidElementsScatteredPKjPjS0_S0_mmPm --------------------------
	.section	.text._Z26moveValidElementsScatteredPKjPjS0_S0_mmPm,"ax",@progbits
	.align	128
.text._Z26moveValidElementsScatteredPKjPjS0_S0_mmPm:
        .type           _Z26moveValidElementsScatteredPKjPjS0_S0_mmPm,@function
        .size           _Z26moveValidElementsScatteredPKjPjS0_S0_mmPm,(.L_x_28 - _Z26moveValidElementsScatteredPKjPjS0_S0_mmPm)
        .other          _Z26moveValidElementsScatteredPKjPjS0_S0_mmPm,@"STO_CUDA_ENTRY STV_DEFAULT"
_Z26moveValidElementsScatteredPKjPjS0_S0_mmPm:
[----:B------:R-:W-:Y:S08]  /*0000*/  LDC R1, c[0x0][0x37c] ;  /* 0x0000df00ff017b82 */ /* 0x000ff00000000800 */
[----:B------:R-:W0:Y:S01]  /*0010*/  S2UR UR6, SR_CTAID.X ;  /* 0x00000000000679c3 */ /* 0x000e220000002500 */
[----:B------:R-:W1:Y:S01]  /*0020*/  S2R R2, SR_TID.X ;  /* 0x0000000000027919 */ /* 0x000e620000002100 */
[----:B------:R-:W2:Y:S01]  /*0030*/  LDCU.64 UR18, c[0x0][0x358] ;  /* 0x00006b00ff1277ac */ /* 0x000ea20008000a00 */
[----:B0-----:R-:W-:-:S04]  /*0040*/  ULOP3.LUT UR6, UR6, 0xffff, URZ, 0xc0, !UPT ;  /* 0x0000ffff06067892 */ /* 0x001fc8000f8ec0ff */
[----:B------:R-:W-:Y:S01]  /*0050*/  UISETP.NE.U32.AND UP0, UPT, UR6, URZ, UPT ;  /* 0x000000ff0600728c */ /* 0x000fe2000bf05070 */
[----:B-1----:R-:W-:-:S08]  /*0060*/  LOP3.LUT R2, R2, 0xffff, RZ, 0xc0, !PT ;  /* 0x0000ffff02027812 */ /* 0x002fd000078ec0ff */
[----:B--2---:R-:W-:Y:S05]  /*0070*/  BRA.U !UP0, `(.L_x_0) ;  /* 0x0000000508107547 */ /* 0x004fea000b800000 */
[----:B------:R-:W0:Y:S01]  /*0080*/  S2UR UR9, SR_CgaCtaId ;  /* 0x00000000000979c3 */ /* 0x000e220000008800 */
[----:B------:R-:W1:Y:S01]  /*0090*/  LDCU UR7, c[0x0][0x360] ;  /* 0x00006c00ff0777ac */ /* 0x000e620008000800 */
[----:B------:R-:W-:Y:S01]  /*00a0*/  ISETP.NE.U32.AND P1, PT, R2, RZ, PT ;  /* 0x000000ff0200720c */ /* 0x000fe20003f25070 */
[----:B------:R-:W-:Y:S01]  /*00b0*/  IMAD.MOV.U32 R4, RZ, RZ, R2 ;  /* 0x000000ffff047224 */ /* 0x000fe200078e0002 */
[----:B------:R-:W-:Y:S02]  /*00c0*/  UMOV UR4, 0x400 ;  /* 0x0000040000047882 */ /* 0x000fe40000000000 */
[----:B------:R-:W-:Y:S01]  /*00d0*/  PLOP3.LUT P0, PT, P1, PT, PT, 0x8, 0x80 ;  /* 0x000000000080781c */ /* 0x000fe20000f0e170 */
[----:B------:R-:W-:Y:S01]  /*00e0*/  UIADD3 UR5, UPT, UPT, UR4, 0x400, URZ ;  /* 0x0000040004057890 */ /* 0x000fe2000fffe0ff */
[----:B------:R-:W-:Y:S02]  /*00f0*/  IMAD.MOV.U32 R0, RZ, RZ, RZ ;  /* 0x000000ffff007224 */ /* 0x000fe400078e00ff */
[----:B------:R-:W-:Y:S01]  /*0100*/  IMAD.MOV.U32 R3, RZ, RZ, RZ ;  /* 0x000000ffff037224 */ /* 0x000fe200078e00ff */
[----:B-1----:R-:W-:-:S02]  /*0110*/  ULOP3.LUT UR7, UR7, 0xffff, URZ, 0xc0, !UPT ;  /* 0x0000ffff07077892 */ /* 0x002fc4000f8ec0ff */
[----:B0-----:R-:W-:Y:S02]  /*0120*/  ULEA UR8, UR9, UR5, 0x18 ;  /* 0x0000000509087291 */ /* 0x001fe4000f8ec0ff */
[----:B------:R-:W-:-:S03]  /*0130*/  ULEA UR9, UR9, UR4, 0x18 ;  /* 0x0000000409097291 */ /* 0x000fc6000f8ec0ff */
[----:B------:R-:W-:Y:S01]  /*0140*/  UMOV UR4, URZ ;  /* 0x000000ff00047c82 */ /* 0x000fe20008000000 */
[----:B------:R-:W-:-:S08]  /*0150*/  LEA R5, R2, UR8, 0x2 ;  /* 0x0000000802057c11 */ /* 0x000fd0000f8e10ff */
.L_x_3:
[----:B------:R-:W-:-:S13]  /*0160*/  ISETP.GE.U32.AND P3, PT, R4, UR6, PT ;  /* 0x0000000604007c0c */ /* 0x000fda000bf66070 */
[----:B0-----:R-:W0:Y:S02]  /*0170*/  @!P3 LDC.64 R6, c[0x0][0x398] ;  /* 0x0000e600ff06bb82 */ /* 0x001e240000000a00 */
[----:B0-----:R-:W-:-:S06]  /*0180*/  @!P3 IMAD.WIDE.U32 R6, R4, 0x4, R6 ;  /* 0x000000040406b825 */ /* 0x001fcc00078e0006 */
[----:B------:R-:W2:Y:S01]  /*0190*/  @!P3 LDG.E R6, desc[UR18][R6.64] ;  /* 0x000000120606b981 */ /* 0x000ea2000c1e1900 */
[C---:B------:R-:W-:Y:S01]  /*01a0*/  ISETP.GT.U32.AND P2, PT, R2.reuse, 0x3f, PT ;  /* 0x0000003f0200780c */ /* 0x040fe20003f44070 */
[----:B------:R-:W-:Y:S02]  /*01b0*/  BSSY.RECONVERGENT B0, `(.L_x_1) ;  /* 0x0000027000007945 */ /* 0x000fe40003800200 */
[----:B--2---:R-:W-:Y:S04]  /*01c0*/  @!P3 STS [R5], R6 ;  /* 0x000000060500b388 */ /* 0x004fe80000000800 */
[----:B------:R-:W-:Y:S01]  /*01d0*/  @P3 STS [R5], RZ ;  /* 0x000000ff05003388 */ /* 0x000fe20000000800 */
[----:B------:R-:W-:Y:S01]  /*01e0*/  BAR.SYNC.DEFER_BLOCKING 0x0 ;  /* 0x0000000000007b1d */ /* 0x000fe20000010000 */
[----:B------:R-:W-:-:S05]  /*01f0*/  ISETP.GT.U32.AND P3, PT, R2, 0x1f, PT ;  /* 0x0000001f0200780c */ /* 0x000fca0003f64070 */
[----:B------:R-:W-:Y:S04]  /*0200*/  @!P2 LDS R8, [R5] ;  /* 0x000000000508a984 */ /* 0x000fe80000000800 */
[----:B------:R-:W0:Y:S02]  /*0210*/  @!P2 LDS R9, [R5+0x100] ;  /* 0x000100000509a984 */ /* 0x000e240000000800 */
[----:B0-----:R-:W-:-:S05]  /*0220*/  @!P2 IMAD.IADD R8, R8, 0x1, R9 ;  /* 0x000000010808a824 */ /* 0x001fca00078e0209 */
[----:B------:R0:W-:Y:S01]  /*0230*/  @!P2 STS [R5], R8 ;  /* 0x000000080500a388 */ /* 0x0001e20000000800 */
[----:B------:R-:W-:Y:S06]  /*0240*/  BAR.SYNC.DEFER_BLOCKING 0x0 ;  /* 0x0000000000007b1d */ /* 0x000fec0000010000 */
[----:B-1----:R-:W-:Y:S05]  /*0250*/  @P3 BRA `(.L_x_2) ;  /* 0x0000000000703947 */ /* 0x002fea0003800000 */
[----:B------:R-:W-:Y:S01]  /*0260*/  LDS R6, [R5] ;  /* 0x0000000005067984 */ /* 0x000fe20000000800 */
[C---:B------:R-:W-:Y:S02]  /*0270*/  ISETP.GT.U32.AND P3, PT, R2.reuse, 0xf, PT ;  /* 0x0000000f0200780c */ /* 0x040fe40003f64070 */
[----:B------:R-:W-:Y:S01]  /*0280*/  ISETP.GT.U32.AND P2, PT, R2, 0x7, PT ;  /* 0x000000070200780c */ /* 0x000fe20003f44070 */
[----:B------:R-:W1:Y:S02]  /*0290*/  LDS R7, [R5+0x80] ;  /* 0x0000800005077984 */ /* 0x000e640000000800 */
[----:B-1----:R-:W-:-:S05]  /*02a0*/  IMAD.IADD R6, R6, 0x1, R7 ;  /* 0x0000000106067824 */ /* 0x002fca00078e0207 */
[----:B------:R-:W-:Y:S04]  /*02b0*/  STS [R5], R6 ;  /* 0x0000000605007388 */ /* 0x000fe80000000800 */
[----:B------:R-:W-:Y:S04]  /*02c0*/  @!P3 LDS R7, [R5] ;  /* 0x000000000507b984 */ /* 0x000fe80000000800 */
[----:B0-----:R-:W0:Y:S02]  /*02d0*/  @!P3 LDS R8, [R5+0x40] ;  /* 0x000040000508b984 */ /* 0x001e240000000800 */
[----:B0-----:R-:W-:-:S05]  /*02e0*/  @!P3 IMAD.IADD R8, R7, 0x1, R8 ;  /* 0x000000010708b824 */ /* 0x001fca00078e0208 */
[----:B------:R-:W-:Y:S01]  /*02f0*/  @!P3 STS [R5], R8 ;  /* 0x000000080500b388 */ /* 0x000fe20000000800 */
[----:B------:R-:W-:-:S03]  /*0300*/  ISETP.GT.U32.AND P3, PT, R2, 0x3, PT ;  /* 0x000000030200780c */ /* 0x000fc60003f64070 */
[----:B------:R-:W-:Y:S04]  /*0310*/  @!P2 LDS R7, [R5] ;  /* 0x000000000507a984 */ /* 0x000fe80000000800 */
[----:B------:R-:W0:Y:S02]  /*0320*/  @!P2 LDS R10, [R5+0x20] ;  /* 0x00002000050aa984 */ /* 0x000e240000000800 */
[----:B0-----:R-:W-:-:S05]  /*0330*/  @!P2 IMAD.IADD R10, R7, 0x1, R10 ;  /* 0x00000001070aa824 */ /* 0x001fca00078e020a */
[----:B------:R-:W-:Y:S01]  /*0340*/  @!P2 STS [R5], R10 ;  /* 0x0000000a0500a388 */ /* 0x000fe20000000800 */
[----:B------:R-:W-:-:S03]  /*0350*/  ISETP.GT.U32.AND P2, PT, R2, 0x1, PT ;  /* 0x000000010200780c */ /* 0x000fc60003f44070 */
[----:B------:R-:W-:Y:S04]  /*0360*/  @!P3 LDS R6, [R5] ;  /* 0x000000000506b984 */ /* 0x000fe80000000800 */
[----:B------:R-:W0:Y:S02]  /*0370*/  @!P3 LDS R7, [R5+0x10] ;  /* 0x000010000507b984 */ /* 0x000e240000000800 */
[----:B0-----:R-:W-:-:S05]  /*0380*/  @!P3 IMAD.IADD R6, R6, 0x1, R7 ;  /* 0x000000010606b824 */ /* 0x001fca00078e0207 */
[----:B------:R-:W-:Y:S04]  /*0390*/  @!P3 STS [R5], R6 ;  /* 0x000000060500b388 */ /* 0x000fe80000000800 */
[----:B------:R-:W-:Y:S04]  /*03a0*/  @!P2 LDS R7, [R5] ;  /* 0x000000000507a984 */ /* 0x000fe80000000800 */
[----:B------:R-:W0:Y:S02]  /*03b0*/  @!P2 LDS R8, [R5+0x8] ;  /* 0x000008000508a984 */ /* 0x000e240000000800 */
[----:B0-----:R-:W-:-:S05]  /*03c0*/  @!P2 IADD3 R8, PT, PT, R7, R8, RZ ;  /* 0x000000080708a210 */ /* 0x001fca0007ffe0ff */
[----:B------:R-:W-:Y:S04]  /*03d0*/  @!P2 STS [R5], R8 ;  /* 0x000000080500a388 */ /* 0x000fe80000000800 */
[----:B------:R-:W-:Y:S04]  /*03e0*/  @!P1 LDS R7, [R5] ;  /* 0x0000000005079984 */ /* 0x000fe80000000800 */
[----:B------:R-:W0:Y:S02]  /*03f0*/  @!P1 LDS R10, [R5+0x4] ;  /* 0x00000400050a9984 */ /* 0x000e240000000800 */
[----:B0-----:R-:W-:-:S05]  /*0400*/  @!P1 IMAD.IADD R10, R7, 0x1, R10 ;  /* 0x00000001070a9824 */ /* 0x001fca00078e020a */
[----:B------:R1:W-:Y:S02]  /*0410*/  @!P1 STS [R5], R10 ;  /* 0x0000000a05009388 */ /* 0x0003e40000000800 */
.L_x_2:
[----:B------:R-:W-:Y:S05]  /*0420*/  BSYNC.RECONVERGENT B0 ;  /* 0x0000000000007941 */ /* 0x000fea0003800200 */
.L_x_1:
[----:B------:R-:W-:Y:S01]  /*0430*/  BAR.SYNC.DEFER_BLOCKING 0x0 ;  /* 0x0000000000007b1d */ /* 0x000fe20000010000 */
[----:B------:R-:W-:Y:S02]  /*0440*/  UIADD3 UR4, UPT, UPT, UR7, UR4, URZ ;  /* 0x0000000407047290 */ /* 0x000fe4000fffe0ff */
[----:B------:R-:W-:Y:S02]  /*0450*/  VIADD R4, R4, UR7 ;  /* 0x0000000704047c36 */ /* 0x000fe40008000000 */
[----:B------:R-:W-:Y:S01]  /*0460*/  UISETP.GE.U32.AND UP0, UPT, UR4, UR6, UPT ;  /* 0x000000060400728c */ /* 0x000fe2000bf06070 */
[----:B------:R-:W2:Y:S02]  /*0470*/  LDS R7, [UR9+0x400] ;  /* 0x00040009ff077984 */ /* 0x000ea40008000800 */
[----:B--2---:R-:W-:-:S05]  /*0480*/  IADD3 R0, P2, PT, R7, R0, RZ ;  /* 0x0000000007007210 */ /* 0x004fca0007f5e0ff */
[----:B------:R-:W-:Y:S01]  /*0490*/  IMAD.X R3, RZ, RZ, R3, P2 ;  /* 0x000000ffff037224 */ /* 0x000fe200010e0603 */
[----:B------:R-:W-:Y:S07]  /*04a0*/  BRA.U !UP0, `(.L_x_3) ;  /* 0xfffffffd082c7547 */ /* 0x000fee000b83ffff */
[----:B------:R-:W-:Y:S05]  /*04b0*/  BRA `(.L_x_4) ;  /* 0x00000000001c7947 */ /* 0x000fea0003800000 */
.L_x_0:
[----:B------:R-:W0:Y:S01]  /*04c0*/  S2UR UR8, SR_CgaCtaId ;  /* 0x00000000000879c3 */ /* 0x000e220000008800 */
[----:B------:R-:W-:Y:S01]  /*04d0*/  UMOV UR4, 0x400 ;  /* 0x0000040000047882 */ /* 0x000fe20000000000 */
[----:B------:R-:W-:Y:S01]  /*04e0*/  ISETP.EQ.U32.AND P0, PT, R2, RZ, PT ;  /* 0x000000ff0200720c */ /* 0x000fe20003f02070 */
[----:B------:R-:W-:Y:S01]  /*04f0*/  UIADD3 UR4, UPT, UPT, UR4, 0x400, URZ ;  /* 0x0000040004047890 */ /* 0x000fe2000fffe0ff */
[----:B------:R-:W-:Y:S02]  /*0500*/  IMAD.MOV.U32 R0, RZ, RZ, RZ ;  /* 0x000000ffff007224 */ /* 0x000fe400078e00ff */
[----:B------:R-:W-:Y:S01]  /*0510*/  IMAD.MOV.U32 R3, RZ, RZ, RZ ;  /* 0x000000ffff037224 */ /* 0x000fe200078e00ff */
[----:B0-----:R-:W-:-:S12]  /*0520*/  ULEA UR8, UR8, UR4, 0x18 ;  /* 0x0000000408087291 */ /* 0x001fd8000f8ec0ff */
.L_x_4:
[----:B------:R-:W2:Y:S01]  /*0530*/  LDCU.64 UR12, c[0x0][0x3a0] ;  /* 0x00007400ff0c77ac */ /* 0x000ea20008000a00 */
[----:B------:R-:W-:-:S04]  /*0540*/  UIADD3 UR7, UP0, UPT, UR6, 0x1, URZ ;  /* 0x0000000106077890 */ /* 0x000fc8000ff1e0ff */
[----:B------:R-:W-:-:S04]  /*0550*/  UIADD3.X UR4, UPT, UPT, URZ, URZ, URZ, UP0, !UPT ;  /* 0x000000ffff047290 */ /* 0x000fc800087fe4ff */
[----:B--2---:R-:W-:Y:S02]  /*0560*/  UIMAD UR9, UR4, UR12, URZ ;  /* 0x0000000c040972a4 */ /* 0x004fe4000f8e02ff */
[----:B------:R-:W-:Y:S02]  /*0570*/  UIMAD UR11, UR6, UR12, URZ ;  /* 0x0000000c060b72a4 */ /* 0x000fe4000f8e02ff */
[----:B------:R-:W-:Y:S02]  /*0580*/  UIMAD.WIDE.U32 UR4, UR7, UR12, URZ ;  /* 0x0000000c070472a5 */ /* 0x000fe4000f8e00ff */
[----:B------:R-:W-:Y:S02]  /*0590*/  UIMAD UR9, UR7, UR13, UR9 ;  /* 0x0000000d070972a4 */ /* 0x000fe4000f8e0209 */
[----:B------:R-:W-:Y:S02]  /*05a0*/  USHF.R.S32.HI UR10, URZ, 0x1f, UR11 ;  /* 0x0000001fff0a7899 */ /* 0x000fe4000801140b */
[----:B------:R-:W-:-:S02]  /*05b0*/  UISETP.GE.U32.AND UP0, UPT, UR11, UR4, UPT ;  /* 0x000000040b00728c */ /* 0x000fc4000bf06070 */
[----:B------:R-:W-:-:S04]  /*05c0*/  UIADD3 UR14, UPT, UPT, UR5, UR9, URZ ;  /* 0x00000009050e7290 */ /* 0x000fc8000fffe0ff */
[----:B------:R-:W-:-:S09]  /*05d0*/  UISETP.GE.U32.AND.EX UP0, UPT, UR10, UR14, UPT, UP0 ;  /* 0x0000000e0a00728c */ /* 0x000fd2000bf06100 */
[----:B------:R-:W-:Y:S05]  /*05e0*/  BRA.U UP0, `(.L_x_5) ;  /* 0x0000000500587547 */ /* 0x000fea000b800000 */
[----:B------:R-:W2:Y:S01]  /*05f0*/  S2UR UR15, SR_CgaCtaId ;  /* 0x00000000000f79c3 */ /* 0x000ea20000008800 */
[----:B------:R-:W3:Y:S01]  /*0600*/  LDCU.64 UR12, c[0x0][0x3a8] ;  /* 0x00007500ff0c77ac */ /* 0x000ee20008000a00 */
[----:B01----:R-:W-:Y:S01]  /*0610*/  IMAD.SHL.U32 R5, R3, 0x4, RZ ;  /* 0x0000000403057824 */ /* 0x003fe200078e00ff */
[C---:B------:R-:W-:Y:S01]  /*0620*/  ISETP.NE.U32.AND P2, PT, R2.reuse, RZ, PT ;  /* 0x000000ff0200720c */ /* 0x040fe20003f45070 */
[----:B------:R-:W-:Y:S01]  /*0630*/  VIADD R4, R2, UR11 ;  /* 0x0000000b02047c36 */ /* 0x000fe20008000000 */
[----:B------:R-:W0:Y:S03]  /*0640*/  LDCU UR7, c[0x0][0x360] ;  /* 0x00006c00ff0777ac */ /* 0x000e260008000800 */
[----:B------:R-:W1:Y:S01]  /*0650*/  LDC.64 R8, c[0x0][0x388] ;  /* 0x0000e200ff087b82 */ /* 0x000e620000000a00 */
[----:B------:R-:W-:Y:S01]  /*0660*/  UMOV UR9, 0x400 ;  /* 0x0000040000097882 */ /* 0x000fe20000000000 */
[----:B---3--:R-:W-:-:S04]  /*0670*/  UISETP.LT.U32.AND UP0, UPT, UR4, UR12, UPT ;  /* 0x0000000c0400728c */ /* 0x008fc8000bf01070 */
[----:B------:R-:W-:Y:S02]  /*0680*/  UISETP.LT.U32.AND.EX UP0, UPT, UR14, UR13, UPT, UP0 ;  /* 0x0000000d0e00728c */ /* 0x000fe4000bf01100 */
[----:B--2---:R-:W-:Y:S02]  /*0690*/  ULEA UR17, UR15, UR9, 0x18 ;  /* 0x000000090f117291 */ /* 0x004fe4000f8ec0ff */
[----:B------:R-:W-:Y:S02]  /*06a0*/  UIADD3 UR9, UPT, UPT, UR9, 0x600, URZ ;  /* 0x0000060009097890 */ /* 0x000fe4000fffe0ff */
[----:B------:R-:W-:Y:S02]  /*06b0*/  USEL UR12, UR4, UR12, UP0 ;  /* 0x0000000c040c7287 */ /* 0x000fe40008000000 */
[----:B------:R-:W-:Y:S01]  /*06c0*/  LEA R6, R2, UR17, 0x2 ;  /* 0x0000001102067c11 */ /* 0x000fe2000f8e10ff */
[----:B-1----:R-:W-:Y:S01]  /*06d0*/  IMAD.WIDE.U32 R8, R0, 0x4, R8 ;  /* 0x0000000400087825 */ /* 0x002fe200078e0008 */
[----:B------:R-:W-:-:S02]  /*06e0*/  USEL UR13, UR14, UR13, UP0 ;  /* 0x0000000d0e0d7287 */ /* 0x000fc40008000000 */
[----:B0-----:R-:W-:Y:S02]  /*06f0*/  ULOP3.LUT UR7, UR7, 0xffff, URZ, 0xc0, !UPT ;  /* 0x0000ffff07077892 */ /* 0x001fe4000f8ec0ff */
[----:B------:R-:W-:Y:S01]  /*0700*/  IADD3 R9, PT, PT, R9, R5, RZ ;  /* 0x0000000509097210 */ /* 0x000fe20007ffe0ff */
[----:B------:R-:W-:Y:S01]  /*0710*/  ULEA UR9, UR15, UR9, 0x18 ;  /* 0x000000090f097291 */ /* 0x000fe2000f8ec0ff */
[----:B------:R-:W-:-:S11]  /*0720*/  LEA R5, R2, UR8, 0x2 ;  /* 0x0000000802057c11 */ /* 0x000fd6000f8e10ff */
.L_x_7:
[----:B------:R-:W-:-:S04]  /*0730*/  ISETP.GE.U32.AND P1, PT, R4, UR12, PT ;  /* 0x0000000c04007c0c */ /* 0x000fc8000bf26070 */
[----:B------:R-:W-:-:S13]  /*0740*/  ISETP.GE.U32.AND.EX P1, PT, RZ, UR13, PT, P1 ;  /* 0x0000000dff007c0c */ /* 0x000fda000bf26110 */
[----:B--2---:R-:W0:Y:S01]  /*0750*/  @!P1 LDC.64 R10, c[0x0][0x390] ;  /* 0x0000e400ff0a9b82 */ /* 0x004e220000000a00 */
[----:B------:R-:W-:-:S07]  /*0760*/  @!P1 IMAD.MOV.U32 R7, RZ, RZ, RZ ;  /* 0x000000ffff079224 */ /* 0x000fce00078e00ff */
[----:B------:R-:W1:Y:S01]  /*0770*/  @!P1 LDC.64 R12, c[0x0][0x380] ;  /* 0x0000e000ff0c9b82 */ /* 0x000e620000000a00 */
[----:B0-----:R-:W-:-:S04]  /*0780*/  @!P1 IMAD.WIDE.U32 R10, R4, 0x4, R10 ;  /* 0x00000004040a9825 */ /* 0x001fc800078e000a */
[----:B------:R-:W-:Y:S02]  /*0790*/  @!P1 IMAD.IADD R11, R11, 0x1, R7 ;  /* 0x000000010b0b9824 */ /* 0x000fe400078e0207 */
[----:B-1----:R-:W-:-:S03]  /*07a0*/  @!P1 IMAD.WIDE.U32 R12, R4, 0x4, R12 ;  /* 0x00000004040c9825 */ /* 0x002fc600078e000c */
[----:B------:R0:W2:Y:S01]  /*07b0*/  @!P1 LDG.E R10, desc[UR18][R10.64] ;  /* 0x000000120a0a9981 */ /* 0x0000a2000c1e1900 */
[----:B------:R-:W-:-:S05]  /*07c0*/  @!P1 IMAD.IADD R13, R7, 0x1, R13 ;  /* 0x00000001070d9824 */ /* 0x000fca00078e020d */
[----:B------:R1:W3:Y:S01]  /*07d0*/  @!P1 LDG.E R12, desc[UR18][R12.64] ;  /* 0x000000120c0c9981 */ /* 0x0002e2000c1e1900 */
[----:B------:R-:W-:Y:S01]  /*07e0*/  @!P1 LEA R7, R2, UR9, 0x2 ;  /* 0x0000000902079c11 */ /* 0x000fe2000f8e10ff */
[----:B------:R-:W-:Y:S02]  /*07f0*/  IMAD.MOV.U32 R14, RZ, RZ, 0x1 ;  /* 0x00000001ff0e7424 */ /* 0x000fe400078e00ff */
[----:B0-----:R-:W-:-:S03]  /*0800*/  HFMA2 R11, -RZ, RZ, 0, 5.9604644775390625e-08 ;  /* 0x00000001ff0b7431 */ /* 0x001fc600000001ff */
[----:B-1----:R-:W-:Y:S01]  /*0810*/  PRMT R13, R14, 0x7610, R13 ;  /* 0x000076100e0d7816 */ /* 0x002fe2000000000d */
[----:B--2---:R-:W-:Y:S04]  /*0820*/  @!P1 STS [R5], R10 ;  /* 0x0000000a05009388 */ /* 0x004fe80000000800 */
[----:B---3--:R-:W-:Y:S04]  /*0830*/  @!P1 STS [R7], R12 ;  /* 0x0000000c07009388 */ /* 0x008fe80000000800 */
[----:B------:R-:W-:Y:S01]  /*0840*/  @P1 STS [R5], RZ ;  /* 0x000000ff05001388 */ /* 0x000fe20000000800 */
[----:B------:R-:W-:Y:S06]  /*0850*/  BAR.SYNC.DEFER_BLOCKING 0x0 ;  /* 0x0000000000007b1d */ /* 0x000fec0000010000 */
[----:B------:R-:W0:Y:S01]  /*0860*/  @P2 LDS R15, [R5+-0x4] ;  /* 0xfffffc00050f2984 */ /* 0x000e220000000800 */
[----:B------:R-:W-:-:S05]  /*0870*/  @!P2 IMAD.MOV.U32 R15, RZ, RZ, RZ ;  /* 0x000000ffff0fa224 */ /* 0x000fca00078e00ff */
[----:B0-----:R0:W-:Y:S02]  /*0880*/  STS [R6+0x200], R15 ;  /* 0x0002000f06007388 */ /* 0x0011e40000000800 */
.L_x_6:
[----:B------:R-:W-:Y:S01]  /*0890*/  IMAD.MOV R13, RZ, RZ, -R13 ;  /* 0x000000ffff0d7224 */ /* 0x000fe200078e0a0d */
[----:B------:R-:W-:Y:S01]  /*08a0*/  BAR.SYNC.DEFER_BLOCKING 0x0 ;  /* 0x0000000000007b1d */ /* 0x000fe20000010000 */
[----:B------:R-:W-:-:S03]  /*08b0*/  ISETP.GT.U32.AND P1, PT, R11, R2, PT ;  /* 0x000000020b00720c */ /* 0x000fc60003f24070 */
[----:B------:R-:W-:-:S05]  /*08c0*/  PRMT R13, R13, 0x7710, RZ ;  /* 0x000077100d0d7816 */ /* 0x000fca00000000ff */
[----:B------:R-:W-:-:S05]  /*08d0*/  VIADD R13, R13, 0x1 ;  /* 0x000000010d0d7836 */ /* 0x000fca0000000000 */
[----:B0-----:R-:W-:-:S05]  /*08e0*/  PRMT R15, R13, 0x9910, RZ ;  /* 0x000099100d0f7816 */ /* 0x001fca00000000ff */
[----:B------:R-:W-:-:S04]  /*08f0*/  IMAD R12, R15, -0x80, R2 ;  /* 0xffffff800f0c7824 */ /* 0x000fc800078e0202 */
[C---:B------:R-:W-:Y:S01]  /*0900*/  VIADD R7, R12.reuse, 0x80 ;  /* 0x000000800c077836 */ /* 0x040fe20000000000 */
[----:B------:R-:W-:Y:S02]  /*0910*/  @!P1 IADD3 R12, PT, PT, R12, 0x80, -R11 ;  /* 0x000000800c0c9810 */ /* 0x000fe40007ffe80b */
[----:B------:R-:W-:Y:S02]  /*0920*/  SHF.L.U32 R11, R11, 0x1, RZ ;  /* 0x000000010b0b7819 */ /* 0x000fe400000006ff */
[----:B------:R-:W-:Y:S01]  /*0930*/  LEA R10, R7, UR17, 0x2 ;  /* 0x00000011070a7c11 */ /* 0x000fe2000f8e10ff */
[----:B------:R-:W-:Y:S01]  /*0940*/  IMAD R7, R15, 0x80, R2 ;  /* 0x000000800f077824 */ /* 0x000fe200078e0202 */
[----:B------:R-:W-:-:S04]  /*0950*/  @!P1 LEA R12, R12, UR17, 0x2 ;  /* 0x000000110c0c9c11 */ /* 0x000fc8000f8e10ff */
[----:B------:R-:W0:Y:S01]  /*0960*/  LDS R10, [R10] ;  /* 0x000000000a0a7984 */ /* 0x000e220000000800 */
[----:B------:R-:W-:-:S05]  /*0970*/  LEA R7, R7, UR17, 0x2 ;  /* 0x0000001107077c11 */ /* 0x000fca000f8e10ff */
[----:B0-----:R-:W-:Y:S04]  /*0980*/  STS [R7], R10 ;  /* 0x0000000a07007388 */ /* 0x001fe80000000800 */
[----:B------:R-:W0:Y:S02]  /*0990*/  @!P1 LDS R12, [R12] ;  /* 0x000000000c0c9984 */ /* 0x000e240000000800 */
[----:B0-----:R-:W-:-:S05]  /*09a0*/  @!P1 IMAD.IADD R14, R10, 0x1, R12 ;  /* 0x000000010a0e9824 */ /* 0x001fca00078e020c */
[----:B------:R1:W-:Y:S01]  /*09b0*/  @!P1 STS [R7], R14 ;  /* 0x0000000e07009388 */ /* 0x0003e20000000800 */
[----:B------:R-:W-:-:S13]  /*09c0*/  ISETP.GT.AND P1, PT, R11, 0x7f, PT ;  /* 0x0000007f0b00780c */ /* 0x000fda0003f24270 */
[----:B-1----:R-:W-:Y:S05]  /*09d0*/  @!P1 BRA `(.L_x_6) ;  /* 0xfffffffc00ac9947 */ /* 0x002fea000383ffff */
[----:B------:R-:W-:Y:S01]  /*09e0*/  BAR.SYNC.DEFER_BLOCKING 0x0 ;  /* 0x0000000000007b1d */ /* 0x000fe20000010000 */
[----:B------:R-:W-:Y:S02]  /*09f0*/  UIADD3 UR11, UP0, UPT, UR7, UR11, URZ ;  /* 0x0000000b070b7290 */ /* 0x000fe4000ff1e0ff */
[----:B------:R-:W-:Y:S02]  /*0a00*/  VIADD R4, R4, UR7 ;  /* 0x0000000704047c36 */ /* 0x000fe40008000000 */
[----:B------:R-:W-:-:S03]  /*0a10*/  UIADD3.X UR10, UPT, UPT, URZ, UR10, URZ, UP0, !UPT ;  /* 0x0000000aff0a7290 */ /* 0x000fc600087fe4ff */
[----:B------:R-:W0:Y:S01]  /*0a20*/  S2UR UR16, SR_CgaCtaId ;  /* 0x00000000001079c3 */ /* 0x000e220000008800 */
[----:B------:R-:W-:Y:S01]  /*0a30*/  UMOV UR15, 0x400 ;  /* 0x00000400000f7882 */ /* 0x000fe20000000000 */
[----:B------:R-:W-:-:S04]  /*0a40*/  UISETP.GE.U32.AND UP0, UPT, UR11, UR4, UPT ;  /* 0x000000040b00728c */ /* 0x000fc8000bf06070 */
[----:B------:R-:W-:Y:S01]  /*0a50*/  UISETP.GE.U32.AND.EX UP0, UPT, UR10, UR14, UPT, UP0 ;  /* 0x0000000e0a00728c */ /* 0x000fe2000bf06100 */
[----:B------:R-:W1:Y:S01]  /*0a60*/  LDS R7, [R5] ;  /* 0x0000000005077984 */ /* 0x000e620000000800 */
[----:B0-----:R-:W-:-:S09]  /*0a70*/  ULEA UR15, UR16, UR15, 0x18 ;  /* 0x0000000f100f7291 */ /* 0x001fd2000f8ec0ff */
[----:B------:R-:W-:Y:S04]  /*0a80*/  LDS R12, [UR15+0x5fc] ;  /* 0x0005fc0fff0c7984 */ /* 0x000fe80008000800 */
[----:B------:R-:W0:Y:S01]  /*0a90*/  LDS R13, [UR15+0x1fc] ;  /* 0x0001fc0fff0d7984 */ /* 0x000e220008000800 */
[----:B-1----:R-:W-:-:S13]  /*0aa0*/  ISETP.NE.U32.AND P1, PT, R7, RZ, PT ;  /* 0x000000ff0700720c */ /* 0x002fda0003f25070 */
[----:B------:R-:W-:Y:S01]  /*0ab0*/  @P1 LEA R7, R2, UR9, 0x2 ;  /* 0x0000000902071c11 */ /* 0x000fe2000f8e10ff */
[----:B------:R-:W1:Y:S05]  /*0ac0*/  @P1 LDS R11, [R6] ;  /* 0x00000000060b1984 */ /* 0x000e6a0000000800 */
[----:B------:R-:W2:Y:S01]  /*0ad0*/  @P1 LDS R7, [R7] ;  /* 0x0000000007071984 */ /* 0x000ea20000000800 */
[----:B0-----:R-:W-:Y:S02]  /*0ae0*/  IMAD.IADD R13, R12, 0x1, R13 ;  /* 0x000000010c0d7824 */ /* 0x001fe400078e020d */
[----:B-1----:R-:W-:-:S04]  /*0af0*/  @P1 IMAD.WIDE.U32 R10, R11, 0x4, R8 ;  /* 0x000000040b0a1825 */ /* 0x002fc800078e0008 */
[C---:B------:R-:W-:Y:S01]  /*0b00*/  IMAD.WIDE R8, R13.reuse, 0x4, R8 ;  /* 0x000000040d087825 */ /* 0x040fe200078e0208 */
[----:B--2---:R2:W-:Y:S01]  /*0b10*/  @P1 STG.E desc[UR18][R10.64], R7 ;  /* 0x000000070a001986 */ /* 0x0045e2000c101912 */
[----:B------:R-:W-:-:S04]  /*0b20*/  IADD3 R0, P1, PT, R13, R0, RZ ;  /* 0x000000000d007210 */ /* 0x000fc80007f3e0ff */
[----:B------:R-:W-:Y:S01]  /*0b30*/  LEA.HI.X.SX32 R3, R13, R3, 0x1, P1 ;  /* 0x000000030d037211 */ /* 0x000fe200008f0eff */
[----:B------:R-:W-:Y:S08]  /*0b40*/  BRA.U !UP0, `(.L_x_7) ;  /* 0xfffffff908f87547 */ /* 0x000ff0000b83ffff */
.L_x_5:
[----:B------:R-:W3:Y:S02]  /*0b50*/  LDC R2, c[0x0][0x370] ;  /* 0x0000dc00ff027b82 */ /* 0x000ee40000000800 */
[----:B---3--:R-:W-:-:S05]  /*0b60*/  LOP3.LUT R2, R2, 0xffff, RZ, 0xc0, !PT ;  /* 0x0000ffff02027812 */ /* 0x008fca00078ec0ff */
[----:B------:R-:W-:-:S05]  /*0b70*/  VIADD R2, R2, 0xffffffff ;  /* 0xffffffff02027836 */ /* 0x000fca0000000000 */
[----:B------:R-:W-:-:S13]  /*0b80*/  ISETP.EQ.U32.AND P0, PT, R2, UR6, P0 ;  /* 0x0000000602007c0c */ /* 0x000fda0008702070 */
[----:B------:R-:W-:Y:S05]  /*0b90*/  @!P0 EXIT ;  /* 0x000000000000894d */ /* 0x000fea0003800000 */
[----:B01----:R-:W0:Y:S01]  /*0ba0*/  LDC.64 R4, c[0x0][0x3b0] ;  /* 0x0000ec00ff047b82 */ /* 0x003e220000000a00 */
[----:B------:R-:W-:-:S05]  /*0bb0*/  IMAD.MOV.U32 R2, RZ, RZ, R0 ;  /* 0x000000ffff027224 */ /* 0x000fca00078e0000 */
[----:B0-----:R-:W-:Y:S01]  /*0bc0*/  STG.E.64 desc[UR18][R4.64], R2 ;  /* 0x0000000204007986 */ /* 0x001fe2000c101b12 */
[----:B------:R-:W-:Y:S05]  /*0bd0*/  EXIT ;  /* 0x000000000000794d */ /* 0x000fea0003800000 */
.L_x_8:
[----:B------:R-:W-:-:S00]  /*0be0*/  BRA `(.L_x_8) ;  /* 0xfffffffc00fc7947 */ /* 0x000fc0000383ffff */
[----:B------:R-:W-:-:S00]  /*0bf0*/  NOP ;  /* 0x0000000000007918 */ /* 0x000fc00000000000 */
        /* <DEDUP_REMOVED lines=8> */
.L_x_28:


//--------------------- .text._Z23moveValidElementsStagedPKjPjS0_S0_mmPm --------------------------
	.section	.text._Z23moveValidElementsStagedPKjPjS0_S0_mmPm,"ax",@progbits
	.align	128
.text._Z23moveValidElementsStagedPKjPjS0_S0_mmPm:
        .type           _Z23moveValidElementsStagedPKjPjS0_S0_mmPm,@function
        .size           _Z23moveValidElementsStagedPKjPjS0_S0_mmPm,(.L_x_29 - _Z23moveValidElementsStagedPKjPjS0_S0_mmPm)
        .other          _Z23moveValidElementsStagedPKjPjS0_S0_mmPm,@"STO_CUDA_ENTRY STV_DEFAULT"
_Z23moveValidElementsStagedPKjPjS0_S0_mmPm:
        /* <DEDUP_REMOVED lines=15> */
[----:B------:R-:W2:Y:S01]  /*00f0*/  LDC.64 R4, c[0x0][0x398] ;  /* 0x0000e600ff047b82 */ /* 0x000ea20000000a00 */
[----:B------:R-:W-:Y:S01]  /*0100*/  IMAD.MOV.U32 R0, RZ, RZ, RZ ;  /* 0x000000ffff007224 */ /* 0x000fe200078e00ff */
[----:B-1----:R-:W-:-:S02]  /*0110*/  ULOP3.LUT UR7, UR7, 0xffff, URZ, 0xc0, !UPT ;  /* 0x0000ffff07077892 */ /* 0x002fc4000f8ec0ff */
[----:B0-----:R-:W-:Y:S02]  /*0120*/  ULEA UR8, UR9, UR5, 0x18 ;  /* 0x0000000509087291 */ /* 0x001fe4000f8ec0ff */
[----:B------:R-:W-:-:S03]  /*0130*/  ULEA UR9, UR9, UR4, 0x18 ;  /* 0x0000000409097291 */ /* 0x000fc6000f8ec0ff */
[----:B------:R-:W-:Y:S01]  /*0140*/  UMOV UR4, URZ ;  /* 0x000000ff00047c82 */ /* 0x000fe20008000000 */
[----:B------:R-:W-:-:S08]  /*0150*/  LEA R2, R3, UR8, 0x2 ;  /* 0x0000000803027c11 */ /* 0x000fd0000f8e10ff */
.L_x_15:
[----:B------:R-:W-:Y:S01]  /*0160*/  ISETP.GE.U32.AND P2, PT, R7, UR6, PT ;  /* 0x0000000607007c0c */ /* 0x000fe2000bf46070 */
[----:B------:R-:W-:-:S12]  /*0170*/  BSSY.RECONVERGENT B0, `(.L_x_10) ;  /* 0x0000007000007945 */ /* 0x000fd80003800200 */
[----:B01----:R-:W-:Y:S05]  /*0180*/  @P2 BRA `(.L_x_11) ;  /* 0x0000000000102947 */ /* 0x003fea0003800000 */
[----:B--2---:R-:W-:-:S06]  /*0190*/  IMAD.WIDE.U32 R8, R7, 0x4, R4 ;  /* 0x0000000407087825 */ /* 0x004fcc00078e0004 */
[----:B------:R-:W2:Y:S04]  /*01a0*/  LDG.E R9, desc[UR20][R8.64] ;  /* 0x0000001408097981 */ /* 0x000ea8000c1e1900 */
[----:B--2---:R0:W-:Y:S01]  /*01b0*/  STS [R2], R9 ;  /* 0x0000000902007388 */ /* 0x0041e20000000800 */
[----:B------:R-:W-:Y:S05]  /*01c0*/  BRA `(.L_x_12) ;  /* 0x0000000000047947 */ /* 0x000fea0003800000 */
.L_x_11:
[----:B------:R1:W-:Y:S02]  /*01d0*/  STS [R2], RZ ;  /* 0x000000ff02007388 */ /* 0x0003e40000000800 */
.L_x_12:
[----:B------:R-:W-:Y:S05]  /*01e0*/  BSYNC.RECONVERGENT B0 ;  /* 0x0000000000007941 */ /* 0x000fea0003800200 */
.L_x_10:
[----:B------:R-:W-:Y:S01]  /*01f0*/  BAR.SYNC.DEFER_BLOCKING 0x0 ;  /* 0x0000000000007b1d */ /* 0x000fe20000010000 */
[----:B------:R-:W-:-:S05]  /*0200*/  ISETP.GT.U32.AND P2, PT, R3, 0x3f, PT ;  /* 0x0000003f0300780c */ /* 0x000fca0003f44070 */
[----:B------:R-:W-:Y:S08]  /*0210*/  BSSY.RECONVERGENT B0, `(.L_x_13) ;  /* 0x0000024000007945 */ /* 0x000ff00003800200 */
[----:B------:R-:W-:Y:S04]  /*0220*/  @!P2 LDS R6, [R2] ;  /* 0x000000000206a984 */ /* 0x000fe80000000800 */
[----:B0-----:R-:W0:Y:S02]  /*0230*/  @!P2 LDS R9, [R2+0x100] ;  /* 0x000100000209a984 */ /* 0x001e240000000800 */
[----:B0-----:R-:W-:-:S05]  /*0240*/  @!P2 IMAD.IADD R9, R6, 0x1, R9 ;  /* 0x000000010609a824 */ /* 0x001fca00078e0209 */
[----:B------:R0:W-:Y:S01]  /*0250*/  @!P2 STS [R2], R9 ;  /* 0x000000090200a388 */ /* 0x0001e20000000800 */
[----:B------:R-:W-:Y:S01]  /*0260*/  BAR.SYNC.DEFER_BLOCKING 0x0 ;  /* 0x0000000000007b1d */ /* 0x000fe20000010000 */
[----:B------:R-:W-:-:S13]  /*0270*/  ISETP.GT.U32.AND P2, PT, R3, 0x1f, PT ;  /* 0x0000001f0300780c */ /* 0x000fda0003f44070 */
[----:B0-----:R-:W-:Y:S05]  /*0280*/  @P2 BRA `(.L_x_14) ;  /* 0x0000000000702947 */ /* 0x001fea0003800000 */
[----:B------:R-:W-:Y:S01]  /*0290*/  LDS R6, [R2] ;  /* 0x0000000002067984 */ /* 0x000fe20000000800 */
[C---:B------:R-:W-:Y:S02]  /*02a0*/  ISETP.GT.U32.AND P3, PT, R3.reuse, 0xf, PT ;  /* 0x0000000f0300780c */ /* 0x040fe40003f64070 */
[----:B------:R-:W-:Y:S01]  /*02b0*/  ISETP.GT.U32.AND P2, PT, R3, 0x7, PT ;  /* 0x000000070300780c */ /* 0x000fe20003f44070 */
[----:B------:R-:W0:Y:S02]  /*02c0*/  LDS R9, [R2+0x80] ;  /* 0x0000800002097984 */ /* 0x000e240000000800 */
[----:B0-----:R-:W-:-:S05]  /*02d0*/  IMAD.IADD R9, R6, 0x1, R9 ;  /* 0x0000000106097824 */ /* 0x001fca00078e0209 */
[----:B------:R-:W-:Y:S04]  /*02e0*/  STS [R2], R9 ;  /* 0x0000000902007388 */ /* 0x000fe80000000800 */
        /* <DEDUP_REMOVED lines=16> */
[----:B0-----:R-:W-:-:S05]  /*03f0*/  @!P2 IMAD.IADD R11, R6, 0x1, R11 ;  /* 0x00000001060ba824 */ /* 0x001fca00078e020b */
[----:B------:R-:W-:Y:S04]  /*0400*/  @!P2 STS [R2], R11 ;  /* 0x0000000b0200a388 */ /* 0x000fe80000000800 */
[----:B------:R-:W-:Y:S04]  /*0410*/  @!P1 LDS R6, [R2] ;  /* 0x0000000002069984 */ /* 0x000fe80000000800 */
[----:B------:R-:W0:Y:S02]  /*0420*/  @!P1 LDS R13, [R2+0x4] ;  /* 0x00000400020d9984 */ /* 0x000e240000000800 */
[----:B0-----:R-:W-:-:S05]  /*0430*/  @!P1 IMAD.IADD R13, R6, 0x1, R13 ;  /* 0x00000001060d9824 */ /* 0x001fca00078e020d */
[----:B------:R0:W-:Y:S02]  /*0440*/  @!P1 STS [R2], R13 ;  /* 0x0000000d02009388 */ /* 0x0001e40000000800 */
.L_x_14:
[----:B------:R-:W-:Y:S05]  /*0450*/  BSYNC.RECONVERGENT B0 ;  /* 0x0000000000007941 */ /* 0x000fea0003800200 */
.L_x_13:
[----:B------:R-:W-:Y:S01]  /*0460*/  BAR.SYNC.DEFER_BLOCKING 0x0 ;  /* 0x0000000000007b1d */ /* 0x000fe20000010000 */
[----:B------:R-:W-:Y:S02]  /*0470*/  UIADD3 UR4, UPT, UPT, UR7, UR4, URZ ;  /* 0x0000000407047290 */ /* 0x000fe4000fffe0ff */
[----:B------:R-:W-:Y:S02]  /*0480*/  VIADD R7, R7, UR7 ;  /* 0x0000000707077c36 */ /* 0x000fe40008000000 */
[----:B------:R-:W-:Y:S01]  /*0490*/  UISETP.GE.U32.AND UP0, UPT, UR4, UR6, UPT ;  /* 0x000000060400728c */ /* 0x000fe2000bf06070 */
[----:B------:R-:W3:Y:S02]  /*04a0*/  LDS R9, [UR9+0x400] ;  /* 0x00040009ff097984 */ /* 0x000ee40008000800 */
[----:B---3--:R-:W-:-:S06]  /*04b0*/  IMAD.IADD R0, R9, 0x1, R0 ;  /* 0x0000000109007824 */ /* 0x008fcc00078e0200 */
[----:B------:R-:W-:Y:S05]  /*04c0*/  BRA.U !UP0, `(.L_x_15) ;  /* 0xfffffffd08247547 */ /* 0x000fea000b83ffff */
[----:B------:R-:W-:Y:S05]  /*04d0*/  BRA `(.L_x_16) ;  /* 0x0000000000187947 */ /* 0x000fea0003800000 */
.L_x_9:
[----:B------:R-:W0:Y:S01]  /*04e0*/  S2UR UR8, SR_CgaCtaId ;  /* 0x00000000000879c3 */ /* 0x000e220000008800 */
[----:B------:R-:W-:Y:S01]  /*04f0*/  UMOV UR4, 0x400 ;  /* 0x0000040000047882 */ /* 0x000fe20000000000 */
[----:B------:R-:W-:Y:S01]  /*0500*/  ISETP.EQ.U32.AND P0, PT, R3, RZ, PT ;  /* 0x000000ff0300720c */ /* 0x000fe20003f02070 */
[----:B------:R-:W-:Y:S01]  /*0510*/  UIADD3 UR4, UPT, UPT, UR4, 0x400, URZ ;  /* 0x0000040004047890 */ /* 0x000fe2000fffe0ff */
[----:B------:R-:W-:-:S03]  /*0520*/  IMAD.MOV.U32 R0, RZ, RZ, RZ ;  /* 0x000000ffff007224 */ /* 0x000fc600078e00ff */
[----:B0-----:R-:W-:-:S12]  /*0530*/  ULEA UR8, UR8, UR4, 0x18 ;  /* 0x0000000408087291 */ /* 0x001fd8000f8ec0ff */
.L_x_16:
[----:B------:R-:W3:Y:S01]  /*0540*/  LDCU.64 UR10, c[0x0][0x3a0] ;  /* 0x00007400ff0a77ac */ /* 0x000ee20008000a00 */
[----:B------:R-:W-:-:S04]  /*0550*/  UIADD3 UR7, UP0, UPT, UR6, 0x1, URZ ;  /* 0x0000000106077890 */ /* 0x000fc8000ff1e0ff */
[----:B------:R-:W-:-:S04]  /*0560*/  UIADD3.X UR4, UPT, UPT, URZ, URZ, URZ, UP0, !UPT ;  /* 0x000000ffff047290 */ /* 0x000fc800087fe4ff */
[----:B---3--:R-:W-:Y:S02]  /*0570*/  UIMAD UR9, UR4, UR10, URZ ;  /* 0x0000000a040972a4 */ /* 0x008fe4000f8e02ff */
        /* <DEDUP_REMOVED lines=8> */
[----:B------:R-:W3:Y:S01]  /*0600*/  S2UR UR18, SR_CgaCtaId ;  /* 0x00000000001279c3 */ /* 0x000ee20000008800 */
[----:B------:R-:W4:Y:S01]  /*0610*/  LDCU.64 UR16, c[0x0][0x3a8] ;  /* 0x00007500ff1077ac */ /* 0x000f220008000a00 */
[C---:B------:R-:W-:Y:S01]  /*0620*/  ISETP.NE.U32.AND P2, PT, R3.reuse, RZ, PT ;  /* 0x000000ff0300720c */ /* 0x040fe20003f45070 */
[C---:B01----:R-:W-:Y:S01]  /*0630*/  VIADD R2, R3.reuse, UR12 ;  /* 0x0000000c03027c36 */ /* 0x043fe20008000000 */
[----:B--2---:R-:W-:Y:S01]  /*0640*/  LEA R4, R3, UR8, 0x2 ;  /* 0x0000000803047c11 */ /* 0x004fe2000f8e10ff */
[----:B------:R-:W0:Y:S01]  /*0650*/  LDCU UR7, c[0x0][0x360] ;  /* 0x00006c00ff0777ac */ /* 0x000e220008000800 */
[----:B------:R-:W-:Y:S02]  /*0660*/  UMOV UR10, 0x400 ;  /* 0x00000400000a7882 */ /* 0x000fe40000000000 */
[----:B------:R-:W-:Y:S02]  /*0670*/  UIADD3 UR9, UPT, UPT, UR10, 0x600, URZ ;  /* 0x000006000a097890 */ /* 0x000fe4000fffe0ff */
[----:B----4-:R-:W-:-:S04]  /*0680*/  UISETP.LT.U32.AND UP0, UPT, UR4, UR16, UPT ;  /* 0x000000100400728c */ /* 0x010fc8000bf01070 */
[----:B------:R-:W-:Y:S02]  /*0690*/  UISETP.LT.U32.AND.EX UP0, UPT, UR15, UR17, UPT, UP0 ;  /* 0x000000110f00728c */ /* 0x000fe4000bf01100 */
[----:B---3--:R-:W-:Y:S02]  /*06a0*/  ULEA UR19, UR18, UR10, 0x18 ;  /* 0x0000000a12137291 */ /* 0x008fe4000f8ec0ff */
[----:B------:R-:W-:Y:S02]  /*06b0*/  UIADD3 UR10, UPT, UPT, UR10, 0x800, URZ ;  /* 0x000008000a0a7890 */ /* 0x000fe4000fffe0ff */
[----:B------:R-:W-:Y:S02]  /*06c0*/  USEL UR13, UR4, UR16, UP0 ;  /* 0x00000010040d7287 */ /* 0x000fe40008000000 */
[----:B------:R-:W-:Y:S01]  /*06d0*/  LEA R5, R3, UR19, 0x2 ;  /* 0x0000001303057c11 */ /* 0x000fe2000f8e10ff */
[----:B------:R-:W-:Y:S02]  /*06e0*/  USEL UR14, UR15, UR17, UP0 ;  /* 0x000000110f0e7287 */ /* 0x000fe40008000000 */
[----:B0-----:R-:W-:-:S02]  /*06f0*/  ULOP3.LUT UR7, UR7, 0xffff, URZ, 0xc0, !UPT ;  /* 0x0000ffff07077892 */ /* 0x001fc4000f8ec0ff */
[----:B------:R-:W-:Y:S02]  /*0700*/  ULEA UR9, UR18, UR9, 0x18 ;  /* 0x0000000912097291 */ /* 0x000fe4000f8ec0ff */
[----:B------:R-:W-:-:S12]  /*0710*/  ULEA UR10, UR18, UR10, 0x18 ;  /* 0x0000000a120a7291 */ /* 0x000fd8000f8ec0ff */
.L_x_19:
[----:B------:R-:W-:-:S04]  /*0720*/  ISETP.GE.U32.AND P1, PT, R2, UR13, PT ;  /* 0x0000000d02007c0c */ /* 0x000fc8000bf26070 */
[----:B------:R-:W-:-:S13]  /*0730*/  ISETP.GE.U32.AND.EX P1, PT, RZ, UR14, PT, P1 ;  /* 0x0000000eff007c0c */ /* 0x000fda000bf26110 */
[----:B---3--:R-:W0:Y:S01]  /*0740*/  @!P1 LDC.64 R6, c[0x0][0x390] ;  /* 0x0000e400ff069b82 */ /* 0x008e220000000a00 */
[----:B------:R-:W-:-:S07]  /*0750*/  @!P1 IMAD.MOV.U32 R11, RZ, RZ, RZ ;  /* 0x000000ffff0b9224 */ /* 0x000fce00078e00ff */
[----:B------:R-:W1:Y:S01]  /*0760*/  @!P1 LDC.64 R8, c[0x0][0x380] ;  /* 0x0000e000ff089b82 */ /* 0x000e620000000a00 */
[----:B0-----:R-:W-:-:S04]  /*0770*/  @!P1 IMAD.WIDE.U32 R6, R2, 0x4, R6 ;  /* 0x0000000402069825 */ /* 0x001fc800078e0006 */
[----:B------:R-:W-:Y:S02]  /*0780*/  @!P1 IMAD.IADD R7, R7, 0x1, R11 ;  /* 0x0000000107079824 */ /* 0x000fe400078e020b */
[----:B-1----:R-:W-:-:S04]  /*0790*/  @!P1 IMAD.WIDE.U32 R8, R2, 0x4, R8 ;  /* 0x0000000402089825 */ /* 0x002fc800078e0008 */
[----:B------:R0:W2:Y:S01]  /*07a0*/  @!P1 LDG.E R7, desc[UR20][R6.64] ;  /* 0x0000001406079981 */ /* 0x0000a2000c1e1900 */
[----:B------:R-:W-:-:S05]  /*07b0*/  @!P1 IADD3 R9, PT, PT, R11, R9, RZ ;  /* 0x000000090b099210 */ /* 0x000fca0007ffe0ff */
[----:B------:R1:W3:Y:S01]  /*07c0*/  @!P1 LDG.E R8, desc[UR20][R8.64] ;  /* 0x0000001408089981 */ /* 0x0002e2000c1e1900 */
[----:B------:R-:W-:Y:S01]  /*07d0*/  @!P1 LEA R11, R3, UR10, 0x2 ;  /* 0x0000000a030b9c11 */ /* 0x000fe2000f8e10ff */
[----:B------:R-:W-:Y:S01]  /*07e0*/  UIADD3 UR12, UP0, UPT, UR7, UR12, URZ ;  /* 0x0000000c070c7290 */ /* 0x000fe2000ff1e0ff */
[----:B0-----:R-:W-:-:S03]  /*07f0*/  IMAD.MOV.U32 R6, RZ, RZ, 0x1 ;  /* 0x00000001ff067424 */ /* 0x001fc600078e00ff */
[----:B------:R-:W-:Y:S01]  /*0800*/  UIADD3.X UR11, UPT, UPT, URZ, UR11, URZ, UP0, !UPT ;  /* 0x0000000bff0b7290 */ /* 0x000fe200087fe4ff */
[----:B-1----:R-:W-:Y:S01]  /*0810*/  IMAD.MOV.U32 R9, RZ, RZ, 0x1 ;  /* 0x00000001ff097424 */ /* 0x002fe200078e00ff */
[----:B------:R-:W-:-:S04]  /*0820*/  UISETP.GE.U32.AND UP0, UPT, UR12, UR4, UPT ;  /* 0x000000040c00728c */ /* 0x000fc8000bf06070 */
[----:B------:R-:W-:Y:S01]  /*0830*/  UISETP.GE.U32.AND.EX UP0, UPT, UR11, UR15, UPT, UP0 ;  /* 0x0000000f0b00728c */ /* 0x000fe2000bf06100 */
[----:B--2---:R0:W-:Y:S04]  /*0840*/  @!P1 STS [R4], R7 ;  /* 0x0000000704009388 */ /* 0x0041e80000000800 */
[----:B---3--:R-:W-:Y:S04]  /*0850*/  @!P1 STS [R11], R8 ;  /* 0x000000080b009388 */ /* 0x008fe80000000800 */
[----:B------:R-:W-:Y:S01]  /*0860*/  @P1 STS [R4], RZ ;  /* 0x000000ff04001388 */ /* 0x000fe20000000800 */
[----:B------:R-:W-:Y:S06]  /*0870*/  BAR.SYNC.DEFER_BLOCKING 0x0 ;  /* 0x0000000000007b1d */ /* 0x000fec0000010000 */
[----:B------:R-:W1:Y:S01]  /*0880*/  @P2 LDS R10, [R4+-0x4] ;  /* 0xfffffc00040a2984 */ /* 0x000e620000000800 */
[----:B0-----:R-:W-:Y:S01]  /*0890*/  PRMT R7, R9, 0x7610, R7 ;  /* 0x0000761009077816 */ /* 0x001fe20000000007 */
[----:B------:R-:W-:-:S05]  /*08a0*/  @!P2 IMAD.MOV.U32 R10, RZ, RZ, RZ ;  /* 0x000000ffff0aa224 */ /* 0x000fca00078e00ff */
[----:B-1----:R0:W-:Y:S02]  /*08b0*/  STS [R5+0x200], R10 ;  /* 0x0002000a05007388 */ /* 0x0021e40000000800 */
.L_x_18:
[----:B------:R-:W-:Y:S01]  /*08c0*/  IMAD.MOV R7, RZ, RZ, -R7 ;  /* 0x000000ffff077224 */ /* 0x000fe200078e0a07 */
[----:B------:R-:W-:Y:S01]  /*08d0*/  BAR.SYNC.DEFER_BLOCKING 0x0 ;  /* 0x0000000000007b1d */ /* 0x000fe20000010000 */
[----:B------:R-:W-:-:S03]  /*08e0*/  ISETP.GT.U32.AND P1, PT, R6, R3, PT ;  /* 0x000000030600720c */ /* 0x000fc60003f24070 */
[----:B------:R-:W-:-:S05]  /*08f0*/  PRMT R7, R7, 0x7710, RZ ;  /* 0x0000771007077816 */ /* 0x000fca00000000ff */
[----:B------:R-:W-:-:S05]  /*0900*/  VIADD R7, R7, 0x1 ;  /* 0x0000000107077836 */ /* 0x000fca0000000000 */
[----:B0-----:R-:W-:-:S05]  /*0910*/  PRMT R10, R7, 0x9910, RZ ;  /* 0x00009910070a7816 */ /* 0x001fca00000000ff */
[----:B------:R-:W-:-:S04]  /*0920*/  IMAD R11, R10, -0x80, R3 ;  /* 0xffffff800a0b7824 */ /* 0x000fc800078e0203 */
[----:B------:R-:W-:-:S05]  /*0930*/  VIADD R8, R11, 0x80 ;  /* 0x000000800b087836 */ /* 0x000fca0000000000 */
[----:B------:R-:W-:Y:S01]  /*0940*/  LEA R9, R8, UR19, 0x2 ;  /* 0x0000001308097c11 */ /* 0x000fe2000f8e10ff */
[----:B------:R-:W-:Y:S01]  /*0950*/  IMAD R8, R10, 0x80, R3 ;  /* 0x000000800a087824 */ /* 0x000fe200078e0203 */
[----:B------:R-:W-:Y:S02]  /*0960*/  @!P1 IADD3 R10, PT, PT, R11, 0x80, -R6 ;  /* 0x000000800b0a9810 */ /* 0x000fe40007ffe806 */
[----:B------:R-:W-:Y:S02]  /*0970*/  SHF.L.U32 R6, R6, 0x1, RZ ;  /* 0x0000000106067819 */ /* 0x000fe400000006ff */
[----:B------:R-:W0:Y:S01]  /*0980*/  LDS R9, [R9] ;  /* 0x0000000009097984 */ /* 0x000e220000000800 */
[----:B------:R-:W-:Y:S02]  /*0990*/  LEA R8, R8, UR19, 0x2 ;  /* 0x0000001308087c11 */ /* 0x000fe4000f8e10ff */
[----:B------:R-:W-:-:S03]  /*09a0*/  @!P1 LEA R10, R10, UR19, 0x2 ;  /* 0x000000130a0a9c11 */ /* 0x000fc6000f8e10ff */
[----:B0-----:R-:W-:Y:S04]  /*09b0*/  STS [R8], R9 ;  /* 0x0000000908007388 */ /* 0x001fe80000000800 */
[----:B------:R-:W0:Y:S02]  /*09c0*/  @!P1 LDS R10, [R10] ;  /* 0x000000000a0a9984 */ /* 0x000e240000000800 */
[----:B0-----:R-:W-:-:S05]  /*09d0*/  @!P1 IMAD.IADD R11, R9, 0x1, R10 ;  /* 0x00000001090b9824 */ /* 0x001fca00078e020a */
[----:B------:R1:W-:Y:S01]  /*09e0*/  @!P1 STS [R8], R11 ;  /* 0x0000000b08009388 */ /* 0x0003e20000000800 */
[----:B------:R-:W-:-:S13]  /*09f0*/  ISETP.GT.AND P1, PT, R6, 0x7f, PT ;  /* 0x0000007f0600780c */ /* 0x000fda0003f24270 */
[----:B-1----:R-:W-:Y:S05]  /*0a00*/  @!P1 BRA `(.L_x_18) ;  /* 0xfffffffc00ac9947 */ /* 0x002fea000383ffff */
[----:B------:R-:W-:Y:S01]  /*0a10*/  BAR.SYNC.DEFER_BLOCKING 0x0 ;  /* 0x0000000000007b1d */ /* 0x000fe20000010000 */
[----:B------:R-:W-:-:S07]  /*0a20*/  VIADD R2, R2, UR7 ;  /* 0x0000000702027c36 */ /* 0x000fce0008000000 */
[----:B------:R-:W0:Y:S01]  /*0a30*/  S2UR UR17, SR_CgaCtaId ;  /* 0x00000000001179c3 */ /* 0x000e220000008800 */
[----:B------:R-:W-:Y:S01]  /*0a40*/  UMOV UR16, 0x400 ;  /* 0x0000040000107882 */ /* 0x000fe20000000000 */
        /* <DEDUP_REMOVED lines=8> */
[----:B0-----:R-:W-:-:S05]  /*0ad0*/  IMAD.IADD R8, R6, 0x1, R7 ;  /* 0x0000000106087824 */ /* 0x001fca00078e0207 */
[----:B------:R-:W-:-:S13]  /*0ae0*/  ISETP.GT.U32.AND P3, PT, R8, R3, PT ;  /* 0x000000030800720c */ /* 0x000fda0003f64070 */
[C---:B------:R-:W-:Y:S01]  /*0af0*/  @P3 LEA R11, R3.reuse, UR9, 0x2 ;  /* 0x00000009030b3c11 */ /* 0x040fe2000f8e10ff */
[----:B------:R-:W0:Y:S01]  /*0b00*/  @P3 LDC.64 R6, c[0x0][0x388] ;  /* 0x0000e200ff063b82 */ /* 0x000e220000000a00 */
[--C-:B------:R-:W-:Y:S02]  /*0b10*/  @P3 IMAD.IADD R13, R3, 0x1, R0.reuse ;  /* 0x00000001030d3824 */ /* 0x100fe400078e0200 */
[----:B------:R-:W-:Y:S01]  /*0b20*/  IMAD.IADD R0, R8, 0x1, R0 ;  /* 0x0000000108007824 */ /* 0x000fe200078e0200 */
[----:B-1----:R-:W-:-:S05]  /*0b30*/  @P1 LEA R10, R10, UR9, 0x2 ;  /* 0x000000090a0a1c11 */ /* 0x002fca000f8e10ff */
[----:B--2---:R-:W-:Y:S01]  /*0b40*/  @P1 STS [R10], R9 ;  /* 0x000000090a001388 */ /* 0x004fe20000000800 */
[----:B------:R-:W-:Y:S01]  /*0b50*/  BAR.SYNC.DEFER_BLOCKING 0x0 ;  /* 0x0000000000007b1d */ /* 0x000fe20000010000 */
[----:B0-----:R-:W-:-:S05]  /*0b60*/  @P3 IMAD.WIDE.U32 R6, R13, 0x4, R6 ;  /* 0x000000040d063825 */ /* 0x001fca00078e0006 */
[----:B------:R-:W0:Y:S04]  /*0b70*/  @P3 LDS R11, [R11] ;  /* 0x000000000b0b3984 */ /* 0x000e280000000800 */
[----:B0-----:R3:W-:Y:S01]  /*0b80*/  @P3 STG.E desc[UR20][R6.64], R11 ;  /* 0x0000000b06003986 */ /* 0x0017e2000c101914 */
[----:B------:R-:W-:Y:S05]  /*0b90*/  BRA.U !UP0, `(.L_x_19) ;  /* 0xfffffff908e07547 */ /* 0x000fea000b83ffff */
.L_x_17:
[----:B01----:R-:W0:Y:S02]  /*0ba0*/  LDC R2, c[0x0][0x370] ;  /* 0x0000dc00ff027b82 */ /* 0x003e240000000800 */
[----:B0-----:R-:W-:-:S05]  /*0bb0*/  LOP3.LUT R2, R2, 0xffff, RZ, 0xc0, !PT ;  /* 0x0000ffff02027812 */ /* 0x001fca00078ec0ff */
[----:B------:R-:W-:-:S05]  /*0bc0*/  VIADD R2, R2, 0xffffffff ;  /* 0xffffffff02027836 */ /* 0x000fca0000000000 */
[----:B------:R-:W-:-:S13]  /*0bd0*/  ISETP.EQ.U32.AND P0, PT, R2, UR6, P0 ;  /* 0x0000000602007c0c */ /* 0x000fda0008702070 */
[----:B------:R-:W-:Y:S05]  /*0be0*/  @!P0 EXIT ;  /* 0x000000000000894d */ /* 0x000fea0003800000 */
[----:B--2---:R-:W0:Y:S01]  /*0bf0*/  LDC.64 R4, c[0x0][0x3b0] ;  /* 0x0000ec00ff047b82 */ /* 0x004e220000000a00 */
[--C-:B------:R-:W-:Y:S01]  /*0c00*/  SHF.R.S32.HI R3, RZ, 0x1f, R0.reuse ;  /* 0x0000001fff037819 */ /* 0x100fe20000011400 */
[----:B------:R-:W-:-:S05]  /*0c10*/  IMAD.MOV.U32 R2, RZ, RZ, R0 ;  /* 0x000000ffff027224 */ /* 0x000fca00078e0000 */
[----:B0-----:R-:W-:Y:S01]  /*0c20*/  STG.E.64 desc[UR20][R4.64], R2 ;  /* 0x0000000204007986 */ /* 0x001fe2000c101b14 */
[----:B------:R-:W-:Y:S05]  /*0c30*/  EXIT ;  /* 0x000000000000794d */ /* 0x000fea0003800000 */
.L_x_20:
        /* <DEDUP_REMOVED lines=12> */
.L_x_29:


//--------------------- .text._Z9countEltsPjPKjmm --------------------------
	.section	.text._Z9countEltsPjPKjmm,"ax",@progbits
	.align	128
.text._Z9countEltsPjPKjmm:
        .type           _Z9countEltsPjPKjmm,@function
        .size           _Z9countEltsPjPKjmm,(.L_x_30 - _Z9countEltsPjPKjmm)
        .other          _Z9countEltsPjPKjmm,@"STO_CUDA_ENTRY STV_DEFAULT"
_Z9countEltsPjPKjmm:
[----:B------:R-:W-:Y:S01]  /*0000*/  LDC R1, c[0x0][0x37c] ;  /* 0x0000df00ff017b82 */ /* 0x000fe20000000800 */
[----:B------:R-:W0:Y:S07]  /*0010*/  S2R R6, SR_TID.X ;  /* 0x0000000000067919 */ /* 0x000e2e0000002100 */
[----:B------:R-:W1:Y:S01]  /*0020*/  S2UR UR5, SR_CgaCtaId ;  /* 0x00000000000579c3 */ /* 0x000e620000008800 */
[----:B------:R-:W2:Y:S01]  /*0030*/  LDCU.64 UR12, c[0x0][0x390] ;  /* 0x00007200ff0c77ac */ /* 0x000ea20008000a00 */
[----:B------:R-:W-:Y:S01]  /*0040*/  UMOV UR4, 0x400 ;  /* 0x0000040000047882 */ /* 0x000fe20000000000 */
[----:B------:R-:W3:Y:S05]  /*0050*/  LDCU.64 UR16, c[0x0][0x358] ;  /* 0x00006b00ff1077ac */ /* 0x000eea0008000a00 */
[----:B------:R-:W4:Y:S01]  /*0060*/  S2UR UR6, SR_CTAID.X ;  /* 0x00000000000679c3 */ /* 0x000f220000002500 */
[----:B-1----:R-:W-:Y:S01]  /*0070*/  ULEA UR4, UR5, UR4, 0x18 ;  /* 0x0000000405047291 */ /* 0x002fe2000f8ec0ff */
[----:B0-----:R-:W-:Y:S01]  /*0080*/  LOP3.LUT R6, R6, 0xffff, RZ, 0xc0, !PT ;  /* 0x0000ffff06067812 */ /* 0x001fe200078ec0ff */
[----:B----4-:R-:W-:-:S04]  /*0090*/  ULOP3.LUT UR5, UR6, 0xffff, URZ, 0xc0, !UPT ;  /* 0x0000ffff06057892 */ /* 0x010fc8000f8ec0ff */
[----:B------:R-:W-:Y:S01]  /*00a0*/  LEA R0, R6, UR4, 0x2 ;  /* 0x0000000406007c11 */ /* 0x000fe2000f8e10ff */
[----:B------:R-:W-:Y:S02]  /*00b0*/  UIADD3 UR8, UP0, UPT, UR5, 0x1, URZ ;  /* 0x0000000105087890 */ /* 0x000fe4000ff1e0ff */
[----:B--2---:R-:W-:Y:S02]  /*00c0*/  UIMAD UR9, UR5, UR12, URZ ;  /* 0x0000000c050972a4 */ /* 0x004fe4000f8e02ff */
[----:B------:R-:W-:Y:S01]  /*00d0*/  UIADD3.X UR4, UPT, UPT, URZ, URZ, URZ, UP0, !UPT ;  /* 0x000000ffff047290 */ /* 0x000fe200087fe4ff */
[----:B------:R0:W-:Y:S01]  /*00e0*/  STS [R0], RZ ;  /* 0x000000ff00007388 */ /* 0x0001e20000000800 */
[----:B------:R-:W-:Y:S02]  /*00f0*/  UIMAD.WIDE.U32 UR6, UR8, UR12, URZ ;  /* 0x0000000c080672a5 */ /* 0x000fe4000f8e00ff */
[----:B------:R-:W-:Y:S02]  /*0100*/  UIMAD UR4, UR4, UR12, URZ ;  /* 0x0000000c040472a4 */ /* 0x000fe4000f8e02ff */
[----:B------:R-:W-:-:S02]  /*0110*/  UISETP.GE.U32.AND UP0, UPT, UR9, UR6, UPT ;  /* 0x000000060900728c */ /* 0x000fc4000bf06070 */
[----:B------:R-:W-:Y:S02]  /*0120*/  UIMAD UR13, UR8, UR13, UR4 ;  /* 0x0000000d080d72a4 */ /* 0x000fe4000f8e0204 */
[----:B------:R-:W-:Y:S02]  /*0130*/  USHF.R.S32.HI UR4, URZ, 0x1f, UR9 ;  /* 0x0000001fff047899 */ /* 0x000fe40008011409 */
[----:B------:R-:W-:-:S04]  /*0140*/  UIADD3 UR13, UPT, UPT, UR7, UR13, URZ ;  /* 0x0000000d070d7290 */ /* 0x000fc8000fffe0ff */
[----:B------:R-:W-:-:S09]  /*0150*/  UISETP.GE.U32.AND.EX UP0, UPT, UR4, UR13, UPT, UP0 ;  /* 0x0000000d0400728c */ /* 0x000fd2000bf06100 */
[----:B0--3--:R-:W-:Y:S05]  /*0160*/  BRA.U UP0, `(.L_x_21) ;  /* 0x0000000100747547 */ /* 0x009fea000b800000 */
[----:B------:R-:W0:Y:S01]  /*0170*/  LDCU.64 UR14, c[0x0][0x398] ;  /* 0x00007300ff0e77ac */ /* 0x000e220008000a00 */
[----:B------:R-:W1:Y:S01]  /*0180*/  LDC.64 R4, c[0x0][0x388] ;  /* 0x0000e200ff047b82 */ /* 0x000e620000000a00 */
[----:B------:R-:W-:Y:S01]  /*0190*/  VIADD R7, R6, UR9 ;  /* 0x0000000906077c36 */ /* 0x000fe20008000000 */
[----:B------:R-:W2:Y:S01]  /*01a0*/  LDCU UR8, c[0x0][0x360] ;  /* 0x00006c00ff0877ac */ /* 0x000ea20008000800 */
[----:B------:R-:W-:Y:S01]  /*01b0*/  UMOV UR10, UR4 ;  /* 0x00000004000a7c82 */ /* 0x000fe20008000000 */
[----:B0-----:R-:W-:-:S04]  /*01c0*/  UISETP.LT.U32.AND UP0, UPT, UR6, UR14, UPT ;  /* 0x0000000e0600728c */ /* 0x001fc8000bf01070 */
[----:B------:R-:W-:Y:S02]  /*01d0*/  UISETP.LT.U32.AND.EX UP0, UPT, UR13, UR15, UPT, UP0 ;  /* 0x0000000f0d00728c */ /* 0x000fe4000bf01100 */
[----:B--2---:R-:W-:Y:S02]  /*01e0*/  ULOP3.LUT UR8, UR8, 0xffff, URZ, 0xc0, !UPT ;  /* 0x0000ffff08087892 */ /* 0x004fe4000f8ec0ff */
[----:B------:R-:W-:Y:S02]  /*01f0*/  USEL UR11, UR6, UR14, UP0 ;  /* 0x0000000e060b7287 */ /* 0x000fe40008000000 */
[----:B------:R-:W-:-:S12]  /*0200*/  USEL UR12, UR13, UR15, UP0 ;  /* 0x0000000f0d0c7287 */ /* 0x000fd80008000000 */
.L_x_24:
[----:B------:R-:W-:Y:S01]  /*0210*/  ISETP.GE.U32.AND P0, PT, R7, UR11, PT ;  /* 0x0000000b07007c0c */ /* 0x000fe2000bf06070 */
[----:B------:R-:W-:Y:S01]  /*0220*/  UIADD3 UR9, UP0, UPT, UR8, UR9, URZ ;  /* 0x0000000908097290 */ /* 0x000fe2000ff1e0ff */
[----:B------:R-:W-:Y:S02]  /*0230*/  BSSY.RECONVERGENT B0, `(.L_x_22) ;  /* 0x000000e000007945 */ /* 0x000fe40003800200 */
[----:B------:R-:W-:Y:S01]  /*0240*/  ISETP.GE.U32.AND.EX P0, PT, RZ, UR12, PT, P0 ;  /* 0x0000000cff007c0c */ /* 0x000fe2000bf06100 */
[----:B------:R-:W-:Y:S02]  /*0250*/  UIADD3.X UR10, UPT, UPT, URZ, UR10, URZ, UP0, !UPT ;  /* 0x0000000aff0a7290 */ /* 0x000fe400087fe4ff */
[----:B------:R-:W-:-:S04]  /*0260*/  UISETP.GE.U32.AND UP0, UPT, UR9, UR6, UPT ;  /* 0x000000060900728c */ /* 0x000fc8000bf06070 */
[----:B------:R-:W-:-:S06]  /*0270*/  UISETP.GE.U32.AND.EX UP0, UPT, UR10, UR13, UPT, UP0 ;  /* 0x0000000d0a00728c */ /* 0x000fcc000bf06100 */
[----:B0-----:R-:W-:Y:S05]  /*0280*/  @P0 BRA `(.L_x_23) ;  /* 0x0000000000200947 */ /* 0x001fea0003800000 */
[----:B-1----:R-:W-:Y:S01]  /*0290*/  IMAD.WIDE.U32 R2, R7, 0x4, R4 ;  /* 0x0000000407027825 */ /* 0x002fe200078e0004 */
[----:B------:R-:W-:-:S03]  /*02a0*/  UMOV UR4, URZ ;  /* 0x000000ff00047c82 */ /* 0x000fc60008000000 */
[----:B------:R-:W-:-:S05]  /*02b0*/  VIADD R3, R3, UR4 ;  /* 0x0000000403037c36 */ /* 0x000fca0008000000 */
[----:B------:R-:W2:Y:S02]  /*02c0*/  LDG.E R2, desc[UR16][R2.64] ;  /* 0x0000001002027981 */ /* 0x000ea4000c1e1900 */
[----:B--2---:R-:W-:-:S13]  /*02d0*/  ISETP.NE.U32.AND P0, PT, R2, RZ, PT ;  /* 0x000000ff0200720c */ /* 0x004fda0003f05070 */
[----:B------:R-:W0:Y:S02]  /*02e0*/  @P0 LDS R8, [R0] ;  /* 0x0000000000080984 */ /* 0x000e240000000800 */
[----:B0-----:R-:W-:-:S05]  /*02f0*/  @P0 VIADD R9, R8, 0x1 ;  /* 0x0000000108090836 */ /* 0x001fca0000000000 */
[----:B------:R0:W-:Y:S02]  /*0300*/  @P0 STS [R0], R9 ;  /* 0x0000000900000388 */ /* 0x0001e40000000800 */
.L_x_23:
[----:B------:R-:W-:Y:S05]  /*0310*/  BSYNC.RECONVERGENT B0 ;  /* 0x0000000000007941 */ /* 0x000fea0003800200 */
.L_x_22:
[----:B------:R-:W-:Y:S01]  /*0320*/  VIADD R7, R7, UR8 ;  /* 0x0000000807077c36 */ /* 0x000fe20008000000 */
[----:B------:R-:W-:Y:S06]  /*0330*/  BRA.U !UP0, `(.L_x_24) ;  /* 0xfffffffd08b47547 */ /* 0x000fec000b83ffff */
.L_x_21:
[----:B------:R-:W-:Y:S01]  /*0340*/  BAR.SYNC.DEFER_BLOCKING 0x0 ;  /* 0x0000000000007b1d */ /* 0x000fe20000010000 */
[C---:B------:R-:W-:Y:S02]  /*0350*/  ISETP.GT.U32.AND P1, PT, R6.reuse, 0x3f, PT ;  /* 0x0000003f0600780c */ /* 0x040fe40003f24070 */
[C---:B------:R-:W-:Y:S02]  /*0360*/  ISETP.GT.U32.AND P2, PT, R6.reuse, 0x1f, PT ;  /* 0x0000001f0600780c */ /* 0x040fe40003f44070 */
[----:B------:R-:W-:Y:S01]  /*0370*/  ISETP.NE.U32.AND P0, PT, R6, RZ, PT ;  /* 0x000000ff0600720c */ /* 0x000fe20003f05070 */
[----:B------:R-:W-:Y:S08]  /*0380*/  BSSY.RECONVERGENT B0, `(.L_x_25) ;  /* 0x0000023000007945 */ /* 0x000ff00003800200 */
[----:B------:R-:W-:Y:S04]  /*0390*/  @!P1 LDS R2, [R0] ;  /* 0x0000000000029984 */ /* 0x000fe80000000800 */
[----:B------:R-:W2:Y:S02]  /*03a0*/  @!P1 LDS R3, [R0+0x100] ;  /* 0x0001000000039984 */ /* 0x000ea40000000800 */
[----:B--2---:R-:W-:-:S05]  /*03b0*/  @!P1 IADD3 R3, PT, PT, R2, R3, RZ ;  /* 0x0000000302039210 */ /* 0x004fca0007ffe0ff */
[----:B------:R2:W-:Y:S01]  /*03c0*/  @!P1 STS [R0], R3 ;  /* 0x0000000300009388 */ /* 0x0005e20000000800 */
[----:B------:R-:W-:Y:S06]  /*03d0*/  BAR.SYNC.DEFER_BLOCKING 0x0 ;  /* 0x0000000000007b1d */ /* 0x000fec0000010000 */
[----:B------:R-:W-:Y:S05]  /*03e0*/  @P2 BRA `(.L_x_26) ;  /* 0x0000000000702947 */ /* 0x000fea0003800000 */
[----:B------:R-:W-:Y:S01]  /*03f0*/  LDS R2, [R0] ;  /* 0x0000000000027984 */ /* 0x000fe20000000800 */
[C---:B------:R-:W-:Y:S02]  /*0400*/  ISETP.GT.U32.AND P2, PT, R6.reuse, 0xf, PT ;  /* 0x0000000f0600780c */ /* 0x040fe40003f44070 */
[----:B------:R-:W-:Y:S01]  /*0410*/  ISETP.GT.U32.AND P1, PT, R6, 0x7, PT ;  /* 0x000000070600780c */ /* 0x000fe20003f24070 */
[----:B--2---:R-:W2:Y:S02]  /*0420*/  LDS R3, [R0+0x80] ;  /* 0x0000800000037984 */ /* 0x004ea40000000800 */
[----:B--2---:R-:W-:-:S05]  /*0430*/  IMAD.IADD R3, R2, 0x1, R3 ;  /* 0x0000000102037824 */ /* 0x004fca00078e0203 */
[----:B------:R-:W-:Y:S04]  /*0440*/  STS [R0], R3 ;  /* 0x0000000300007388 */ /* 0x000fe80000000800 */
[----:B------:R-:W-:Y:S04]  /*0450*/  @!P2 LDS R2, [R0] ;  /* 0x000000000002a984 */ /* 0x000fe80000000800 */
[----:B-1----:R-:W1:Y:S02]  /*0460*/  @!P2 LDS R5, [R0+0x40] ;  /* 0x000040000005a984 */ /* 0x002e640000000800 */
[----:B-1----:R-:W-:-:S05]  /*0470*/  @!P2 IMAD.IADD R5, R2, 0x1, R5 ;  /* 0x000000010205a824 */ /* 0x002fca00078e0205 */
[----:B------:R-:W-:Y:S01]  /*0480*/  @!P2 STS [R0], R5 ;  /* 0x000000050000a388 */ /* 0x000fe20000000800 */
[----:B------:R-:W-:-:S03]  /*0490*/  ISETP.GT.U32.AND P2, PT, R6, 0x3, PT ;  /* 0x000000030600780c */ /* 0x000fc60003f44070 */
[----:B------:R-:W-:Y:S04]  /*04a0*/  @!P1 LDS R2, [R0] ;  /* 0x0000000000029984 */ /* 0x000fe80000000800 */
[----:B------:R-:W1:Y:S02]  /*04b0*/  @!P1 LDS R7, [R0+0x20] ;  /* 0x0000200000079984 */ /* 0x000e640000000800 */
[----:B-1----:R-:W-:-:S05]  /*04c0*/  @!P1 IMAD.IADD R7, R2, 0x1, R7 ;  /* 0x0000000102079824 */ /* 0x002fca00078e0207 */
[----:B------:R-:W-:Y:S01]  /*04d0*/  @!P1 STS [R0], R7 ;  /* 0x0000000700009388 */ /* 0x000fe20000000800 */
[----:B------:R-:W-:-:S03]  /*04e0*/  ISETP.GT.U32.AND P1, PT, R6, 0x1, PT ;  /* 0x000000010600780c */ /* 0x000fc60003f24070 */
[----:B------:R-:W-:Y:S04]  /*04f0*/  @!P2 LDS R2, [R0] ;  /* 0x000000000002a984 */ /* 0x000fe80000000800 */
[----:B------:R-:W1:Y:S02]  /*0500*/  @!P2 LDS R3, [R0+0x10] ;  /* 0x000010000003a984 */ /* 0x000e640000000800 */
[----:B-1----:R-:W-:-:S05]  /*0510*/  @!P2 IADD3 R3, PT, PT, R2, R3, RZ ;  /* 0x000000030203a210 */ /* 0x002fca0007ffe0ff */
[----:B------:R-:W-:Y:S04]  /*0520*/  @!P2 STS [R0], R3 ;  /* 0x000000030000a388 */ /* 0x000fe80000000800 */
[----:B------:R-:W-:Y:S04]  /*0530*/  @!P1 LDS R2, [R0] ;  /* 0x0000000000029984 */ /* 0x000fe80000000800 */
[----:B------:R-:W1:Y:S02]  /*0540*/  @!P1 LDS R5, [R0+0x8] ;  /* 0x0000080000059984 */ /* 0x000e640000000800 */
[----:B-1----:R-:W-:-:S05]  /*0550*/  @!P1 IMAD.IADD R5, R2, 0x1, R5 ;  /* 0x0000000102059824 */ /* 0x002fca00078e0205 */
[----:B------:R-:W-:Y:S04]  /*0560*/  @!P1 STS [R0], R5 ;  /* 0x0000000500009388 */ /* 0x000fe80000000800 */
[----:B------:R-:W-:Y:S04]  /*0570*/  @!P0 LDS R2, [R0] ;  /* 0x0000000000028984 */ /* 0x000fe80000000800 */
[----:B------:R-:W1:Y:S02]  /*0580*/  @!P0 LDS R7, [R0+0x4] ;  /* 0x0000040000078984 */ /* 0x000e640000000800 */
[----:B-1----:R-:W-:-:S05]  /*0590*/  @!P0 IMAD.IADD R7, R2, 0x1, R7 ;  /* 0x0000000102078824 */ /* 0x002fca00078e0207 */
[----:B------:R3:W-:Y:S02]  /*05a0*/  @!P0 STS [R0], R7 ;  /* 0x0000000700008388 */ /* 0x0007e40000000800 */
.L_x_26:
[----:B------:R-:W-:Y:S05]  /*05b0*/  BSYNC.RECONVERGENT B0 ;  /* 0x0000000000007941 */ /* 0x000fea0003800200 */
.L_x_25:
[----:B------:R-:W4:Y:S08]  /*05c0*/  S2UR UR6, SR_CgaCtaId ;  /* 0x00000000000679c3 */ /* 0x000f300000008800 */
[----:B------:R-:W-:Y:S06]  /*05d0*/  BAR.SYNC.DEFER_BLOCKING 0x0 ;  /* 0x0000000000007b1d */ /* 0x000fec0000010000 */
[----:B------:R-:W-:-:S02]  /*05e0*/  UMOV UR4, 0x400 ;  /* 0x0000040000047882 */ /* 0x000fc40000000000 */
[----:B----4-:R-:W-:-:S09]  /*05f0*/  ULEA UR8, UR6, UR4, 0x18 ;  /* 0x0000000406087291 */ /* 0x010fd2000f8ec0ff */
[----:B0-23--:R-:W0:Y:S01]  /*0600*/  LDS R0, [UR8] ;  /* 0x00000008ff007984 */ /* 0x00de220008000800 */
[----:B------:R-:W-:Y:S05]  /*0610*/  @P0 EXIT ;  /* 0x000000000000094d */ /* 0x000fea0003800000 */
[----:B-1----:R-:W1:Y:S01]  /*0620*/  LDS R5, [UR8] ;  /* 0x00000008ff057984 */ /* 0x002e620008000800 */
[----:B------:R-:W2:Y:S01]  /*0630*/  LDCU.64 UR6, c[0x0][0x380] ;  /* 0x00007000ff0677ac */ /* 0x000ea20008000a00 */
[----:B------:R-:W-:Y:S01]  /*0640*/  UMOV UR4, URZ ;  /* 0x000000ff00047c82 */ /* 0x000fe20008000000 */
[----:B--2---:R-:W-:-:S04]  /*0650*/  UIMAD.WIDE.U32 UR6, UR5, 0x4, UR6 ;  /* 0x00000004050678a5 */ /* 0x004fc8000f8e0006 */
[----:B------:R-:W-:Y:S02]  /*0660*/  UIADD3 UR4, UPT, UPT, UR7, UR4, URZ ;  /* 0x0000000407047290 */ /* 0x000fe4000fffe0ff */
[----:B------:R-:W-:Y:S01]  /*0670*/  MOV R3, UR7 ;  /* 0x0000000700037c02 */ /* 0x000fe20008000f00 */
[----:B------:R-:W-:-:S03]  /*0680*/  IMAD.U32 R2, RZ, RZ, UR6 ;  /* 0x00000006ff027e24 */ /* 0x000fc6000f8e00ff */
[----:B------:R-:W-:-:S05]  /*0690*/  IMAD.U32 R3, RZ, RZ, UR4 ;  /* 0x00000004ff037e24 */ /* 0x000fca000f8e00ff */
[----:B-1----:R-:W-:Y:S01]  /*06a0*/  STG.E desc[UR16][R2.64], R5 ;  /* 0x0000000502007986 */ /* 0x002fe2000c101910 */
[----:B------:R-:W-:Y:S05]  /*06b0*/  EXIT ;  /* 0x000000000000794d */ /* 0x000fea0003800000 */
.L_x_27:
        /* <DEDUP_REMOVED lines=12> */
.L_x_30:


//--------------------- .nv.shared._Z26moveValidElementsScatteredPKjPjS0_S0_mmPm --------------------------
	.section	.nv.shared._Z26moveValidElementsScatteredPKjPjS0_S0_mmPm,"aw",@nobits
	.sectionflags	@""
	.align	4
.nv.shared._Z26moveValidElementsScatteredPKjPjS0_S0_mmPm:
	.zero		3072


//--------------------- .nv.shared.reserved.0     --------------------------
	.section	.nv.shared.reserved.0,"aw",@nobits
	.weak		__nv_reservedSMEM_offset_0_alias
	.size		__nv_reservedSMEM_offset_0_alias, 0, 64
	.other		__nv_reservedSMEM_offset_0_alias,@"STO_CUDA_RESERVED_SHARED STV_DEFAULT"
__nv_reservedSMEM_offset_0_alias:
	.zero		0
	.zero		64


//--------------------- .nv.shared._Z23moveValidElementsStagedPKjPjS0_S0_mmPm --------------------------
	.section	.nv.shared._Z23moveValidElementsStagedPKjPjS0_S0_mmPm,"aw",@nobits
	.sectionflags	@""
	.align	4
.nv.shared._Z23moveValidElementsStagedPKjPjS0_S0_mmPm:
	.zero		3584


//--------------------- .nv.shared._Z9countEltsPjPKjmm --------------------------
	.section	.nv.shared._Z9countEltsPjPKjmm,"aw",@nobits
	.sectionflags	@""
	.align	4
.nv.shared._Z9countEltsPjPKjmm:
	.zero		1536


//--------------------- .nv.constant0._Z26moveValidElementsScatteredPKjPjS0_S0_mmPm --------------------------
	.section	.nv.constant0._Z26moveValidElementsScatteredPKjPjS0_S0_mmPm,"a",@progbits
	.sectionflags	@""
	.align	4
.nv.constant0._Z26moveValidElementsScatteredPKjPjS0_S0_mmPm:
	.zero		952


//--------------------- .nv.constant0._Z23moveValidElementsStagedPKjPjS0_S0_mmPm --------------------------
	.section	.nv.constant0._Z23moveValidElementsStagedPKjPjS0_S0_mmPm,"a",@progbits
	.sectionflags	@""
	.align	4
.nv.constant0._Z23moveValidElementsStagedPKjPjS0_S0_mmPm:
	.zero		952


//--------------------- .nv.constant0._Z9countEltsPjPKjmm --------------------------
	.section	.nv.constant0._Z9countEltsPjPKjmm,"a",@progbits
	.sectionflags	@""
	.align	4
.nv.constant0._Z9countEltsPjPKjmm:
	.zero		928


//--------------------- SYMBOLS --------------------------

	.type		.nv.reservedSmem.offset0,@object
	.size		.nv.reservedSmem.offset0,0x4
	.type		.nv.reservedSmem.cap,@object
	.size		.nv.reservedSmem.cap,0x4
